//
// Generated by NVIDIA NVVM Compiler
//
// Compiler Build ID: CL-36424714
// Cuda compilation tools, release 13.0, V13.0.88
// Based on NVVM 20.0.0
//

.version 9.0
.target sm_100
.address_size 64

	// .globl	_Z6gatherPiS_S_PjS_iiiiiii

.visible .entry _Z6gatherPiS_S_PjS_iiiiiii(
	.param .u64 .ptr .align 1 _Z6gatherPiS_S_PjS_iiiiiii_param_0,
	.param .u64 .ptr .align 1 _Z6gatherPiS_S_PjS_iiiiiii_param_1,
	.param .u64 .ptr .align 1 _Z6gatherPiS_S_PjS_iiiiiii_param_2,
	.param .u64 .ptr .align 1 _Z6gatherPiS_S_PjS_iiiiiii_param_3,
	.param .u64 .ptr .align 1 _Z6gatherPiS_S_PjS_iiiiiii_param_4,
	.param .u32 _Z6gatherPiS_S_PjS_iiiiiii_param_5,
	.param .u32 _Z6gatherPiS_S_PjS_iiiiiii_param_6,
	.param .u32 _Z6gatherPiS_S_PjS_iiiiiii_param_7,
	.param .u32 _Z6gatherPiS_S_PjS_iiiiiii_param_8,
	.param .u32 _Z6gatherPiS_S_PjS_iiiiiii_param_9,
	.param .u32 _Z6gatherPiS_S_PjS_iiiiiii_param_10,
	.param .u32 _Z6gatherPiS_S_PjS_iiiiiii_param_11
)
{
	.reg .pred 	%p<36>;
	.reg .b32 	%r<229>;
	.reg .b64 	%rd<61>;

	ld.param.u64 	%rd10, [_Z6gatherPiS_S_PjS_iiiiiii_param_0];
	ld.param.u64 	%rd11, [_Z6gatherPiS_S_PjS_iiiiiii_param_1];
	ld.param.u64 	%rd12, [_Z6gatherPiS_S_PjS_iiiiiii_param_2];
	ld.param.u64 	%rd8, [_Z6gatherPiS_S_PjS_iiiiiii_param_3];
	ld.param.u32 	%r99, [_Z6gatherPiS_S_PjS_iiiiiii_param_6];
	ld.param.u32 	%r100, [_Z6gatherPiS_S_PjS_iiiiiii_param_7];
	ld.param.u32 	%r101, [_Z6gatherPiS_S_PjS_iiiiiii_param_8];
	ld.param.u32 	%r102, [_Z6gatherPiS_S_PjS_iiiiiii_param_9];
	ld.param.u32 	%r103, [_Z6gatherPiS_S_PjS_iiiiiii_param_10];
	ld.param.u32 	%r104, [_Z6gatherPiS_S_PjS_iiiiiii_param_11];
	cvta.to.global.u64 	%rd1, %rd12;
	cvta.to.global.u64 	%rd2, %rd11;
	cvta.to.global.u64 	%rd3, %rd10;
	mov.u32 	%r105, %ctaid.x;
	mov.u32 	%r106, %ntid.x;
	mov.u32 	%r107, %tid.x;
	mad.lo.s32 	%r108, %r105, %r106, %r107;
	mov.u32 	%r1, %ctaid.y;
	div.s32 	%r3, %r108, %r100;
	mul.lo.s32 	%r109, %r3, %r100;
	sub.s32 	%r2, %r108, %r109;
	setp.lt.s32 	%p1, %r2, 1;
	@%p1 bra 	$L__BB0_57;
	div.s32 	%r110, %r2, %r104;
	add.s32 	%r111, %r110, %r101;
	div.s32 	%r4, %r99, %r104;
	setp.ge.s32 	%p2, %r111, %r4;
	setp.lt.s32 	%p3, %r3, 1;
	or.pred  	%p4, %p3, %p2;
	@%p4 bra 	$L__BB0_57;
	div.s32 	%r112, %r3, %r104;
	add.s32 	%r113, %r112, %r102;
	div.s32 	%r5, %r100, %r104;
	setp.ge.s32 	%p5, %r113, %r5;
	@%p5 bra 	$L__BB0_57;
	add.s32 	%r114, %r101, -1;
	shr.u32 	%r115, %r114, 31;
	add.s32 	%r116, %r114, %r115;
	shr.s32 	%r6, %r116, 1;
	add.s32 	%r7, %r2, %r6;
	add.s32 	%r117, %r102, -1;
	shr.u32 	%r118, %r117, 31;
	add.s32 	%r119, %r117, %r118;
	shr.s32 	%r8, %r119, 1;
	add.s32 	%r9, %r3, %r8;
	sub.s32 	%r120, 1, %r101;
	shr.u32 	%r121, %r120, 31;
	add.s32 	%r122, %r120, %r121;
	shr.s32 	%r196, %r122, 1;
	setp.gt.s32 	%p6, %r196, %r6;
	@%p6 bra 	$L__BB0_57;
	sub.s32 	%r123, 1, %r102;
	shr.u32 	%r124, %r123, 31;
	add.s32 	%r125, %r123, %r124;
	shr.s32 	%r11, %r125, 1;
	setp.gt.s32 	%p7, %r11, %r8;
	mul.lo.s32 	%r12, %r99, %r1;
	mul.lo.s32 	%r13, %r12, %r100;
	@%p7 bra 	$L__BB0_57;
	max.s32 	%r14, %r196, %r6;
	add.s32 	%r15, %r2, %r13;
	mov.u32 	%r194, %r196;
$L__BB0_6:
	add.s32 	%r17, %r15, %r194;
	mov.u32 	%r195, %r11;
	bra.uni 	$L__BB0_8;
$L__BB0_7:
	add.s32 	%r18, %r195, 1;
	setp.eq.s32 	%p9, %r195, %r8;
	mov.u32 	%r195, %r18;
	@%p9 bra 	$L__BB0_58;
$L__BB0_8:
	add.s32 	%r126, %r195, %r3;
	mad.lo.s32 	%r127, %r126, %r100, %r17;
	mul.wide.s32 	%rd13, %r127, 4;
	add.s64 	%rd14, %rd3, %rd13;
	ld.global.u32 	%r128, [%rd14];
	setp.eq.s32 	%p8, %r128, 1;
	@%p8 bra 	$L__BB0_9;
	bra.uni 	$L__BB0_7;
$L__BB0_9:
	cvta.to.global.u64 	%rd15, %rd8;
	atom.global.inc.u32 	%r21, [%rd15], 1000000;
	mul.lo.s32 	%r129, %r102, %r101;
	mul.lo.s32 	%r130, %r129, %r103;
	mul.lo.s32 	%r22, %r130, %r21;
	setp.lt.s32 	%p11, %r103, 1;
	@%p11 bra 	$L__BB0_56;
	and.b32  	%r23, %r103, 7;
	and.b32  	%r24, %r103, 3;
	and.b32  	%r25, %r103, 2147483640;
	and.b32  	%r26, %r103, 1;
	neg.s32 	%r27, %r25;
	add.s32 	%r28, %r7, %r12;
	mul.lo.s32 	%r29, %r4, %r1;
	mov.b32 	%r228, 0;
$L__BB0_11:
	add.s32 	%r132, %r7, %r196;
	mad.lo.s32 	%r32, %r132, %r100, %r13;
	div.s32 	%r133, %r132, %r104;
	add.s32 	%r134, %r133, %r29;
	mul.lo.s32 	%r33, %r134, %r5;
	add.s32 	%r135, %r28, %r196;
	mad.lo.s32 	%r34, %r100, %r135, %r9;
	mov.u32 	%r198, %r11;
$L__BB0_12:
	mov.u32 	%r35, %r198;
	setp.lt.u32 	%p12, %r103, 8;
	add.s32 	%r138, %r9, %r35;
	div.s32 	%r139, %r138, %r104;
	add.s32 	%r140, %r33, %r139;
	mul.wide.s32 	%rd16, %r140, 4;
	add.s64 	%rd4, %rd3, %rd16;
	add.s32 	%r141, %r32, %r138;
	mul.lo.s32 	%r37, %r141, %r103;
	mov.b32 	%r220, 0;
	@%p12 bra 	$L__BB0_32;
	add.s32 	%r202, %r22, %r228;
	add.s32 	%r142, %r34, %r35;
	mul.lo.s32 	%r201, %r103, %r142;
	add.s32 	%r200, %r228, 3;
	mov.u32 	%r203, %r27;
$L__BB0_14:
	.pragma "nounroll";
	mul.wide.s32 	%rd17, %r201, 4;
	add.s64 	%rd18, %rd2, %rd17;
	add.s64 	%rd5, %rd18, 16;
	ld.global.u32 	%r144, [%rd4];
	setp.eq.s32 	%p13, %r144, 0;
	mov.b32 	%r204, 0;
	@%p13 bra 	$L__BB0_16;
	ld.global.u32 	%r204, [%rd5+-16];
$L__BB0_16:
	mul.wide.u32 	%rd19, %r202, 4;
	add.s64 	%rd20, %rd1, %rd19;
	st.global.u32 	[%rd20], %r204;
	ld.global.u32 	%r146, [%rd4];
	setp.eq.s32 	%p14, %r146, 0;
	mov.b32 	%r205, 0;
	@%p14 bra 	$L__BB0_18;
	ld.global.u32 	%r205, [%rd5+-12];
$L__BB0_18:
	add.s32 	%r148, %r202, 1;
	mul.wide.u32 	%rd21, %r148, 4;
	add.s64 	%rd22, %rd1, %rd21;
	st.global.u32 	[%rd22], %r205;
	ld.global.u32 	%r149, [%rd4];
	setp.eq.s32 	%p15, %r149, 0;
	mov.b32 	%r206, 0;
	@%p15 bra 	$L__BB0_20;
	ld.global.u32 	%r206, [%rd5+-8];
$L__BB0_20:
	add.s32 	%r151, %r202, 2;
	mul.wide.u32 	%rd23, %r151, 4;
	add.s64 	%rd24, %rd1, %rd23;
	st.global.u32 	[%rd24], %r206;
	ld.global.u32 	%r152, [%rd4];
	setp.eq.s32 	%p16, %r152, 0;
	mov.b32 	%r207, 0;
	@%p16 bra 	$L__BB0_22;
	ld.global.u32 	%r207, [%rd5+-4];
$L__BB0_22:
	add.s32 	%r154, %r202, 3;
	mul.wide.u32 	%rd25, %r154, 4;
	add.s64 	%rd26, %rd1, %rd25;
	st.global.u32 	[%rd26], %r207;
	ld.global.u32 	%r155, [%rd4];
	setp.eq.s32 	%p17, %r155, 0;
	mov.b32 	%r208, 0;
	@%p17 bra 	$L__BB0_24;
	ld.global.u32 	%r208, [%rd5];
$L__BB0_24:
	add.s32 	%r157, %r202, 4;
	mul.wide.u32 	%rd27, %r157, 4;
	add.s64 	%rd28, %rd1, %rd27;
	st.global.u32 	[%rd28], %r208;
	ld.global.u32 	%r158, [%rd4];
	setp.eq.s32 	%p18, %r158, 0;
	mov.b32 	%r209, 0;
	@%p18 bra 	$L__BB0_26;
	ld.global.u32 	%r209, [%rd5+4];
$L__BB0_26:
	add.s32 	%r160, %r202, 5;
	mul.wide.u32 	%rd29, %r160, 4;
	add.s64 	%rd30, %rd1, %rd29;
	st.global.u32 	[%rd30], %r209;
	ld.global.u32 	%r161, [%rd4];
	setp.eq.s32 	%p19, %r161, 0;
	mov.b32 	%r210, 0;
	@%p19 bra 	$L__BB0_28;
	ld.global.u32 	%r210, [%rd5+8];
$L__BB0_28:
	add.s32 	%r163, %r202, 6;
	mul.wide.u32 	%rd31, %r163, 4;
	add.s64 	%rd32, %rd1, %rd31;
	st.global.u32 	[%rd32], %r210;
	ld.global.u32 	%r164, [%rd4];
	setp.eq.s32 	%p20, %r164, 0;
	mov.b32 	%r211, 0;
	@%p20 bra 	$L__BB0_30;
	ld.global.u32 	%r211, [%rd5+12];
$L__BB0_30:
	add.s32 	%r165, %r202, 7;
	mul.wide.u32 	%rd33, %r165, 4;
	add.s64 	%rd34, %rd1, %rd33;
	st.global.u32 	[%rd34], %r211;
	add.s32 	%r203, %r203, 8;
	add.s32 	%r202, %r202, 8;
	add.s32 	%r201, %r201, 8;
	add.s32 	%r200, %r200, 8;
	setp.eq.s32 	%p21, %r203, 0;
	@%p21 bra 	$L__BB0_31;
	bra.uni 	$L__BB0_14;
$L__BB0_31:
	add.s32 	%r228, %r200, -3;
	mov.u32 	%r220, %r25;
$L__BB0_32:
	setp.eq.s32 	%p22, %r23, 0;
	@%p22 bra 	$L__BB0_54;
	add.s32 	%r167, %r23, -1;
	setp.lt.u32 	%p23, %r167, 3;
	@%p23 bra 	$L__BB0_43;
	ld.global.u32 	%r169, [%rd4];
	setp.eq.s32 	%p24, %r169, 0;
	add.s32 	%r170, %r220, %r37;
	mul.wide.s32 	%rd35, %r170, 4;
	add.s64 	%rd6, %rd2, %rd35;
	mov.b32 	%r215, 0;
	@%p24 bra 	$L__BB0_36;
	ld.global.u32 	%r215, [%rd6];
$L__BB0_36:
	add.s32 	%r71, %r228, %r22;
	mul.wide.u32 	%rd36, %r71, 4;
	add.s64 	%rd37, %rd1, %rd36;
	st.global.u32 	[%rd37], %r215;
	ld.global.u32 	%r172, [%rd4];
	setp.eq.s32 	%p25, %r172, 0;
	mov.b32 	%r216, 0;
	@%p25 bra 	$L__BB0_38;
	ld.global.u32 	%r216, [%rd6+4];
$L__BB0_38:
	add.s32 	%r174, %r71, 1;
	mul.wide.u32 	%rd38, %r174, 4;
	add.s64 	%rd39, %rd1, %rd38;
	st.global.u32 	[%rd39], %r216;
	ld.global.u32 	%r175, [%rd4];
	setp.eq.s32 	%p26, %r175, 0;
	mov.b32 	%r217, 0;
	@%p26 bra 	$L__BB0_40;
	ld.global.u32 	%r217, [%rd6+8];
$L__BB0_40:
	add.s32 	%r177, %r71, 2;
	mul.wide.u32 	%rd40, %r177, 4;
	add.s64 	%rd41, %rd1, %rd40;
	st.global.u32 	[%rd41], %r217;
	ld.global.u32 	%r178, [%rd4];
	setp.eq.s32 	%p27, %r178, 0;
	mov.b32 	%r218, 0;
	@%p27 bra 	$L__BB0_42;
	ld.global.u32 	%r218, [%rd6+12];
$L__BB0_42:
	add.s32 	%r179, %r71, 3;
	mul.wide.u32 	%rd42, %r179, 4;
	add.s64 	%rd43, %rd1, %rd42;
	st.global.u32 	[%rd43], %r218;
	add.s32 	%r228, %r228, 4;
	add.s32 	%r220, %r220, 4;
$L__BB0_43:
	setp.eq.s32 	%p28, %r24, 0;
	@%p28 bra 	$L__BB0_54;
	setp.eq.s32 	%p29, %r24, 1;
	@%p29 bra 	$L__BB0_50;
	ld.global.u32 	%r182, [%rd4];
	setp.eq.s32 	%p30, %r182, 0;
	add.s32 	%r183, %r220, %r37;
	mul.wide.s32 	%rd44, %r183, 4;
	add.s64 	%rd7, %rd2, %rd44;
	mov.b32 	%r222, 0;
	@%p30 bra 	$L__BB0_47;
	ld.global.u32 	%r222, [%rd7];
$L__BB0_47:
	add.s32 	%r85, %r228, %r22;
	mul.wide.u32 	%rd45, %r85, 4;
	add.s64 	%rd46, %rd1, %rd45;
	st.global.u32 	[%rd46], %r222;
	ld.global.u32 	%r185, [%rd4];
	setp.eq.s32 	%p31, %r185, 0;
	mov.b32 	%r223, 0;
	@%p31 bra 	$L__BB0_49;
	ld.global.u32 	%r223, [%rd7+4];
$L__BB0_49:
	add.s32 	%r186, %r85, 1;
	mul.wide.u32 	%rd47, %r186, 4;
	add.s64 	%rd48, %rd1, %rd47;
	st.global.u32 	[%rd48], %r223;
	add.s32 	%r228, %r228, 2;
	add.s32 	%r220, %r220, 2;
$L__BB0_50:
	setp.eq.s32 	%p32, %r26, 0;
	@%p32 bra 	$L__BB0_54;
	ld.global.u32 	%r188, [%rd4];
	setp.eq.s32 	%p33, %r188, 0;
	mov.b32 	%r227, 0;
	@%p33 bra 	$L__BB0_53;
	add.s32 	%r189, %r220, %r37;
	mul.wide.s32 	%rd49, %r189, 4;
	add.s64 	%rd50, %rd2, %rd49;
	ld.global.u32 	%r227, [%rd50];
$L__BB0_53:
	add.s32 	%r190, %r228, %r22;
	mul.wide.u32 	%rd51, %r190, 4;
	add.s64 	%rd52, %rd1, %rd51;
	st.global.u32 	[%rd52], %r227;
	add.s32 	%r228, %r228, 1;
$L__BB0_54:
	add.s32 	%r198, %r35, 1;
	setp.ne.s32 	%p34, %r35, %r8;
	@%p34 bra 	$L__BB0_12;
	add.s32 	%r98, %r196, 1;
	setp.ne.s32 	%p35, %r196, %r14;
	mov.u32 	%r196, %r98;
	@%p35 bra 	$L__BB0_11;
$L__BB0_56:
	ld.param.u64 	%rd60, [_Z6gatherPiS_S_PjS_iiiiiii_param_4];
	cvta.to.global.u64 	%rd53, %rd60;
	mul.lo.s32 	%r191, %r21, 3;
	mul.wide.u32 	%rd54, %r191, 4;
	add.s64 	%rd55, %rd53, %rd54;
	st.global.u32 	[%rd55], %r2;
	add.s32 	%r192, %r191, 1;
	mul.wide.u32 	%rd56, %r192, 4;
	add.s64 	%rd57, %rd53, %rd56;
	st.global.u32 	[%rd57], %r3;
	add.s32 	%r193, %r191, 2;
	mul.wide.u32 	%rd58, %r193, 4;
	add.s64 	%rd59, %rd53, %rd58;
	st.global.u32 	[%rd59], %r1;
$L__BB0_57:
	ret;
$L__BB0_58:
	add.s32 	%r20, %r194, 1;
	setp.eq.s32 	%p10, %r194, %r14;
	mov.u32 	%r194, %r20;
	@%p10 bra 	$L__BB0_57;
	bra.uni 	$L__BB0_6;

}
	// .globl	_Z11convolutionPiS_PjiS_iii
.visible .entry _Z11convolutionPiS_PjiS_iii(
	.param .u64 .ptr .align 1 _Z11convolutionPiS_PjiS_iii_param_0,
	.param .u64 .ptr .align 1 _Z11convolutionPiS_PjiS_iii_param_1,
	.param .u64 .ptr .align 1 _Z11convolutionPiS_PjiS_iii_param_2,
	.param .u32 _Z11convolutionPiS_PjiS_iii_param_3,
	.param .u64 .ptr .align 1 _Z11convolutionPiS_PjiS_iii_param_4,
	.param .u32 _Z11convolutionPiS_PjiS_iii_param_5,
	.param .u32 _Z11convolutionPiS_PjiS_iii_param_6,
	.param .u32 _Z11convolutionPiS_PjiS_iii_param_7
)
{
	.reg .pred 	%p<14>;
	.reg .b32 	%r<103>;
	.reg .b64 	%rd<29>;

	ld.param.u64 	%rd6, [_Z11convolutionPiS_PjiS_iii_param_0];
	ld.param.u64 	%rd7, [_Z11convolutionPiS_PjiS_iii_param_1];
	ld.param.u64 	%rd8, [_Z11convolutionPiS_PjiS_iii_param_2];
	ld.param.u32 	%r29, [_Z11convolutionPiS_PjiS_iii_param_3];
	ld.param.u64 	%rd9, [_Z11convolutionPiS_PjiS_iii_param_4];
	ld.param.u32 	%r30, [_Z11convolutionPiS_PjiS_iii_param_5];
	ld.param.u32 	%r31, [_Z11convolutionPiS_PjiS_iii_param_6];
	ld.param.u32 	%r32, [_Z11convolutionPiS_PjiS_iii_param_7];
	cvta.to.global.u64 	%rd1, %rd6;
	cvta.to.global.u64 	%rd2, %rd7;
	cvta.to.global.u64 	%rd10, %rd8;
	cvta.to.global.u64 	%rd11, %rd9;
	mov.u32 	%r33, %ntid.x;
	mov.u32 	%r34, %ctaid.x;
	mov.u32 	%r35, %tid.x;
	mad.lo.s32 	%r1, %r33, %r34, %r35;
	mov.u32 	%r36, %ntid.y;
	mov.u32 	%r37, %ctaid.y;
	mov.u32 	%r38, %tid.y;
	mad.lo.s32 	%r2, %r36, %r37, %r38;
	mad.lo.s32 	%r39, %r29, %r1, %r2;
	mul.wide.s32 	%rd12, %r39, 4;
	add.s64 	%rd3, %rd11, %rd12;
	mov.b32 	%r40, 0;
	st.global.u32 	[%rd3], %r40;
	mul.lo.s32 	%r3, %r31, %r30;
	mul.lo.s32 	%r4, %r3, %r32;
	ld.global.u32 	%r41, [%rd10];
	setp.ge.u32 	%p1, %r1, %r41;
	setp.ge.s32 	%p2, %r2, %r29;
	or.pred  	%p3, %p2, %p1;
	setp.lt.s32 	%p4, %r4, 1;
	or.pred  	%p5, %p3, %p4;
	@%p5 bra 	$L__BB1_12;
	mul.lo.s32 	%r5, %r3, %r2;
	mul.lo.s32 	%r6, %r4, %r1;
	and.b32  	%r7, %r4, 7;
	setp.lt.u32 	%p6, %r4, 8;
	mov.b32 	%r97, 0;
	mov.u32 	%r100, %r97;
	@%p6 bra 	$L__BB1_4;
	and.b32  	%r100, %r4, 2147483640;
	neg.s32 	%r95, %r100;
	add.s64 	%rd4, %rd2, 16;
	add.s64 	%rd5, %rd1, 16;
	mov.b32 	%r97, 0;
	mov.u32 	%r93, %r6;
	mov.u32 	%r94, %r5;
$L__BB1_3:
	.pragma "nounroll";
	mul.wide.s32 	%rd13, %r94, 4;
	add.s64 	%rd14, %rd4, %rd13;
	mul.wide.s32 	%rd15, %r93, 4;
	add.s64 	%rd16, %rd5, %rd15;
	ld.global.u32 	%r44, [%rd14+-16];
	ld.global.u32 	%r45, [%rd16+-16];
	mad.lo.s32 	%r46, %r45, %r44, %r97;
	st.global.u32 	[%rd3], %r46;
	ld.global.u32 	%r47, [%rd14+-12];
	ld.global.u32 	%r48, [%rd16+-12];
	mad.lo.s32 	%r49, %r48, %r47, %r46;
	st.global.u32 	[%rd3], %r49;
	ld.global.u32 	%r50, [%rd14+-8];
	ld.global.u32 	%r51, [%rd16+-8];
	mad.lo.s32 	%r52, %r51, %r50, %r49;
	st.global.u32 	[%rd3], %r52;
	ld.global.u32 	%r53, [%rd14+-4];
	ld.global.u32 	%r54, [%rd16+-4];
	mad.lo.s32 	%r55, %r54, %r53, %r52;
	st.global.u32 	[%rd3], %r55;
	ld.global.u32 	%r56, [%rd14];
	ld.global.u32 	%r57, [%rd16];
	mad.lo.s32 	%r58, %r57, %r56, %r55;
	st.global.u32 	[%rd3], %r58;
	ld.global.u32 	%r59, [%rd14+4];
	ld.global.u32 	%r60, [%rd16+4];
	mad.lo.s32 	%r61, %r60, %r59, %r58;
	st.global.u32 	[%rd3], %r61;
	ld.global.u32 	%r62, [%rd14+8];
	ld.global.u32 	%r63, [%rd16+8];
	mad.lo.s32 	%r64, %r63, %r62, %r61;
	st.global.u32 	[%rd3], %r64;
	ld.global.u32 	%r65, [%rd14+12];
	ld.global.u32 	%r66, [%rd16+12];
	mad.lo.s32 	%r97, %r66, %r65, %r64;
	st.global.u32 	[%rd3], %r97;
	add.s32 	%r95, %r95, 8;
	add.s32 	%r94, %r94, 8;
	add.s32 	%r93, %r93, 8;
	setp.ne.s32 	%p7, %r95, 0;
	@%p7 bra 	$L__BB1_3;
$L__BB1_4:
	setp.eq.s32 	%p8, %r7, 0;
	@%p8 bra 	$L__BB1_12;
	and.b32  	%r20, %r4, 3;
	setp.lt.u32 	%p9, %r7, 4;
	@%p9 bra 	$L__BB1_7;
	add.s32 	%r67, %r100, %r5;
	mul.wide.s32 	%rd17, %r67, 4;
	add.s64 	%rd18, %rd2, %rd17;
	ld.global.u32 	%r68, [%rd18];
	add.s32 	%r69, %r100, %r6;
	mul.wide.s32 	%rd19, %r69, 4;
	add.s64 	%rd20, %rd1, %rd19;
	ld.global.u32 	%r70, [%rd20];
	mad.lo.s32 	%r71, %r70, %r68, %r97;
	st.global.u32 	[%rd3], %r71;
	ld.global.u32 	%r72, [%rd18+4];
	ld.global.u32 	%r73, [%rd20+4];
	mad.lo.s32 	%r74, %r73, %r72, %r71;
	st.global.u32 	[%rd3], %r74;
	ld.global.u32 	%r75, [%rd18+8];
	ld.global.u32 	%r76, [%rd20+8];
	mad.lo.s32 	%r77, %r76, %r75, %r74;
	st.global.u32 	[%rd3], %r77;
	ld.global.u32 	%r78, [%rd18+12];
	ld.global.u32 	%r79, [%rd20+12];
	mad.lo.s32 	%r97, %r79, %r78, %r77;
	st.global.u32 	[%rd3], %r97;
	add.s32 	%r100, %r100, 4;
$L__BB1_7:
	setp.eq.s32 	%p10, %r20, 0;
	@%p10 bra 	$L__BB1_12;
	setp.eq.s32 	%p11, %r20, 1;
	@%p11 bra 	$L__BB1_10;
	add.s32 	%r80, %r100, %r5;
	mul.wide.s32 	%rd21, %r80, 4;
	add.s64 	%rd22, %rd2, %rd21;
	ld.global.u32 	%r81, [%rd22];
	add.s32 	%r82, %r100, %r6;
	mul.wide.s32 	%rd23, %r82, 4;
	add.s64 	%rd24, %rd1, %rd23;
	ld.global.u32 	%r83, [%rd24];
	mad.lo.s32 	%r84, %r83, %r81, %r97;
	st.global.u32 	[%rd3], %r84;
	ld.global.u32 	%r85, [%rd22+4];
	ld.global.u32 	%r86, [%rd24+4];
	mad.lo.s32 	%r97, %r86, %r85, %r84;
	st.global.u32 	[%rd3], %r97;
	add.s32 	%r100, %r100, 2;
$L__BB1_10:
	and.b32  	%r87, %r4, 1;
	setp.eq.b32 	%p12, %r87, 1;
	not.pred 	%p13, %p12;
	@%p13 bra 	$L__BB1_12;
	add.s32 	%r88, %r100, %r5;
	mul.wide.s32 	%rd25, %r88, 4;
	add.s64 	%rd26, %rd2, %rd25;
	ld.global.u32 	%r89, [%rd26];
	add.s32 	%r90, %r100, %r6;
	mul.wide.s32 	%rd27, %r90, 4;
	add.s64 	%rd28, %rd1, %rd27;
	ld.global.u32 	%r91, [%rd28];
	mad.lo.s32 	%r92, %r91, %r89, %r97;
	st.global.u32 	[%rd3], %r92;
$L__BB1_12:
	ret;

}
	// .globl	_Z7scatterPiS_PjS_iiiii
.visible .entry _Z7scatterPiS_PjS_iiiii(
	.param .u64 .ptr .align 1 _Z7scatterPiS_PjS_iiiii_param_0,
	.param .u64 .ptr .align 1 _Z7scatterPiS_PjS_iiiii_param_1,
	.param .u64 .ptr .align 1 _Z7scatterPiS_PjS_iiiii_param_2,
	.param .u64 .ptr .align 1 _Z7scatterPiS_PjS_iiiii_param_3,
	.param .u32 _Z7scatterPiS_PjS_iiiii_param_4,
	.param .u32 _Z7scatterPiS_PjS_iiiii_param_5,
	.param .u32 _Z7scatterPiS_PjS_iiiii_param_6,
	.param .u32 _Z7scatterPiS_PjS_iiiii_param_7,
	.param .u32 _Z7scatterPiS_PjS_iiiii_param_8
)
{
	.reg .pred 	%p<4>;
	.reg .b32 	%r<40>;
	.reg .b64 	%rd<15>;

	ld.param.u64 	%rd1, [_Z7scatterPiS_PjS_iiiii_param_0];
	ld.param.u64 	%rd2, [_Z7scatterPiS_PjS_iiiii_param_1];
	ld.param.u64 	%rd4, [_Z7scatterPiS_PjS_iiiii_param_2];
	ld.param.u64 	%rd3, [_Z7scatterPiS_PjS_iiiii_param_3];
	ld.param.u32 	%r8, [_Z7scatterPiS_PjS_iiiii_param_4];
	ld.param.u32 	%r4, [_Z7scatterPiS_PjS_iiiii_param_5];
	ld.param.u32 	%r9, [_Z7scatterPiS_PjS_iiiii_param_6];
	ld.param.u32 	%r6, [_Z7scatterPiS_PjS_iiiii_param_7];
	ld.param.u32 	%r7, [_Z7scatterPiS_PjS_iiiii_param_8];
	cvta.to.global.u64 	%rd5, %rd4;
	sub.s32 	%r10, %r8, %r6;
	add.s32 	%r1, %r10, 1;
	mov.u32 	%r11, %ctaid.x;
	mov.u32 	%r12, %ntid.x;
	mov.u32 	%r13, %tid.x;
	mad.lo.s32 	%r2, %r11, %r12, %r13;
	mov.u32 	%r14, %ntid.y;
	mov.u32 	%r15, %ctaid.y;
	mov.u32 	%r16, %tid.y;
	mad.lo.s32 	%r17, %r14, %r15, %r16;
	ld.global.u32 	%r18, [%rd5];
	setp.ge.u32 	%p1, %r2, %r18;
	setp.ge.s32 	%p2, %r17, %r9;
	or.pred  	%p3, %p1, %p2;
	@%p3 bra 	$L__BB2_2;
	cvta.to.global.u64 	%rd6, %rd2;
	cvta.to.global.u64 	%rd7, %rd1;
	cvta.to.global.u64 	%rd8, %rd3;
	mul.lo.s32 	%r19, %r2, 3;
	mul.wide.s32 	%rd9, %r19, 4;
	add.s64 	%rd10, %rd6, %rd9;
	ld.global.u32 	%r20, [%rd10];
	add.s32 	%r21, %r6, -1;
	shr.u32 	%r22, %r21, 31;
	add.s32 	%r23, %r21, %r22;
	shr.s32 	%r24, %r23, 1;
	ld.global.u32 	%r25, [%rd10+4];
	add.s32 	%r26, %r7, -1;
	shr.u32 	%r27, %r26, 31;
	add.s32 	%r28, %r26, %r27;
	shr.s32 	%r29, %r28, 1;
	sub.s32 	%r30, %r25, %r29;
	ld.global.u32 	%r31, [%rd10+8];
	mad.lo.s32 	%r32, %r9, %r2, %r17;
	mul.wide.s32 	%rd11, %r32, 4;
	add.s64 	%rd12, %rd7, %rd11;
	ld.global.u32 	%r33, [%rd12];
	mad.lo.s32 	%r34, %r31, %r9, %r17;
	sub.s32 	%r35, %r4, %r7;
	mad.lo.s32 	%r36, %r1, %r35, %r1;
	sub.s32 	%r37, %r20, %r24;
	mad.lo.s32 	%r38, %r30, %r4, %r37;
	mad.lo.s32 	%r39, %r36, %r34, %r38;
	mul.wide.s32 	%rd13, %r39, 4;
	add.s64 	%rd14, %rd8, %rd13;
	st.global.u32 	[%rd14], %r33;
$L__BB2_2:
	ret;

}


// ===== COMPILED SASS (sm_100) =====

	.target	sm_100

	.elftype	@"ET_EXEC"


//--------------------- .note.nv.tkinfo           --------------------------
	.section	.note.nv.tkinfo,"",@"SHT_NOTE"
	.sectionflags	@"SHF_NOTE_NV_TKINFO"
	.tkinfo
        /*0018*/ 	.word	0x00000002
        /*0030*/ 	.string	""
        /*0030*/ 	.string	"ptxas"
        /*0030*/ 	.string	"Cuda compilation tools, release 13.0, V13.0.88"
        /*0030*/ 	.string	"Build cuda_13.0.r13.0/compiler.36424714_0"
        /*0030*/ 	.string	"-arch sm_100 -m 64 "



//--------------------- .note.nv.cuinfo           --------------------------
	.section	.note.nv.cuinfo,"",@"SHT_NOTE"
	.sectionflags	@"SHF_NOTE_NV_CUINFO"
        /*0018*/ 	.short	0x0002
        /*001a*/ 	.short	0x0064
        /*001c*/ 	.short	0x0082
	.zero		2


//--------------------- .nv.info                  --------------------------
	.section	.nv.info,"",@"SHT_CUDA_INFO"
	.align	4


	//----- nvinfo : EIATTR_REGCOUNT
	.align		4
        /*0000*/ 	.byte	0x04, 0x2f
        /*0002*/ 	.short	(.L_1 - .L_0)
	.align		4
.L_0:
        /*0004*/ 	.word	index@(_Z6gatherPiS_S_PjS_iiiiiii)
        /*0008*/ 	.word	0x00000020


	//----- nvinfo : EIATTR_FRAME_SIZE
	.align		4
.L_1:
        /*000c*/ 	.byte	0x04, 0x11
        /*000e*/ 	.short	(.L_3 - .L_2)
	.align		4
.L_2:
        /*0010*/ 	.word	index@(_Z6gatherPiS_S_PjS_iiiiiii)
        /*0014*/ 	.word	0x00000000


	//----- nvinfo : EIATTR_REGCOUNT
	.align		4
.L_3:
        /*0018*/ 	.byte	0x04, 0x2f
        /*001a*/ 	.short	(.L_5 - .L_4)
	.align		4
.L_4:
        /*001c*/ 	.word	index@(_Z11convolutionPiS_PjiS_iii)
        /*0020*/ 	.word	0x00000016


	//----- nvinfo : EIATTR_FRAME_SIZE
	.align		4
.L_5:
        /*0024*/ 	.byte	0x04, 0x11
        /*0026*/ 	.short	(.L_7 - .L_6)
	.align		4
.L_6:
        /*0028*/ 	.word	index@(_Z11convolutionPiS_PjiS_iii)
        /*002c*/ 	.word	0x00000000


	//----- nvinfo : EIATTR_REGCOUNT
	.align		4
.L_7:
        /*0030*/ 	.byte	0x04, 0x2f
        /*0032*/ 	.short	(.L_9 - .L_8)
	.align		4
.L_8:
        /*0034*/ 	.word	index@(_Z7scatterPiS_PjS_iiiii)
        /*0038*/ 	.word	0x0000000f


	//----- nvinfo : EIATTR_FRAME_SIZE
	.align		4
.L_9:
        /*003c*/ 	.byte	0x04, 0x11
        /*003e*/ 	.short	(.L_11 - .L_10)
	.align		4
.L_10:
        /*0040*/ 	.word	index@(_Z7scatterPiS_PjS_iiiii)
        /*0044*/ 	.word	0x00000000


	//----- nvinfo : EIATTR_MIN_STACK_SIZE
	.align		4
.L_11:
        /*0048*/ 	.byte	0x04, 0x12
        /*004a*/ 	.short	(.L_13 - .L_12)
	.align		4
.L_12:
        /*004c*/ 	.word	index@(_Z7scatterPiS_PjS_iiiii)
        /*0050*/ 	.word	0x00000000


	//----- nvinfo : EIATTR_MIN_STACK_SIZE
	.align		4
.L_13:
        /*0054*/ 	.byte	0x04, 0x12
        /*0056*/ 	.short	(.L_15 - .L_14)
	.align		4
.L_14:
        /*0058*/ 	.word	index@(_Z11convolutionPiS_PjiS_iii)
        /*005c*/ 	.word	0x00000000


	//----- nvinfo : EIATTR_MIN_STACK_SIZE
	.align		4
.L_15:
        /*0060*/ 	.byte	0x04, 0x12
        /*0062*/ 	.short	(.L_17 - .L_16)
	.align		4
.L_16:
        /*0064*/ 	.word	index@(_Z6gatherPiS_S_PjS_iiiiiii)
        /*0068*/ 	.word	0x00000000
.L_17:


//--------------------- .nv.compat                --------------------------
	.section	.nv.compat,"",@"SHT_CUDA_COMPAT_INFO"
	.align	4
        /*0000*/ 	.byte	0x02, 0x09, 0x00, 0x00, 0x02, 0x02, 0x01, 0x00, 0x02, 0x05, 0x05, 0x00, 0x03, 0x07, 0x01, 0x01
        /*0010*/ 	.byte	0x02, 0x03, 0x00, 0x00, 0x02, 0x06, 0x01, 0x00, 0x04, 0x0b, 0x08, 0x00, 0x09, 0x00, 0x00, 0x00
        /*0020*/ 	.byte	0x00, 0x00, 0x00, 0x00


//--------------------- .nv.info._Z7scatterPiS_PjS_iiiii --------------------------
	.section	.nv.info._Z7scatterPiS_PjS_iiiii,"",@"SHT_CUDA_INFO"
	.sectionflags	@""
	.align	4


	//----- nvinfo : EIATTR_CUDA_API_VERSION
	.align		4
        /*0000*/ 	.byte	0x04, 0x37
        /*0002*/ 	.short	(.L_19 - .L_18)
.L_18:
        /*0004*/ 	.word	0x00000082


	//----- nvinfo : EIATTR_KPARAM_INFO
	.align		4
.L_19:
        /*0008*/ 	.byte	0x04, 0x17
        /*000a*/ 	.short	(.L_21 - .L_20)
.L_20:
        /*000c*/ 	.word	0x00000000
        /*0010*/ 	.short	0x0008
        /*0012*/ 	.short	0x0030
        /*0014*/ 	.byte	0x00, 0xf0, 0x11, 0x00


	//----- nvinfo : EIATTR_KPARAM_INFO
	.align		4
.L_21:
        /*0018*/ 	.byte	0x04, 0x17
        /*001a*/ 	.short	(.L_23 - .L_22)
.L_22:
        /*001c*/ 	.word	0x00000000
        /*0020*/ 	.short	0x0007
        /*0022*/ 	.short	0x002c
        /*0024*/ 	.byte	0x00, 0xf0, 0x11, 0x00


	//----- nvinfo : EIATTR_KPARAM_INFO
	.align		4
.L_23:
        /*0028*/ 	.byte	0x04, 0x17
        /*002a*/ 	.short	(.L_25 - .L_24)
.L_24:
        /*002c*/ 	.word	0x00000000
        /*0030*/ 	.short	0x0006
        /*0032*/ 	.short	0x0028
        /*0034*/ 	.byte	0x00, 0xf0, 0x11, 0x00


	//----- nvinfo : EIATTR_KPARAM_INFO
	.align		4
.L_25:
        /*0038*/ 	.byte	0x04, 0x17
        /*003a*/ 	.short	(.L_27 - .L_26)
.L_26:
        /*003c*/ 	.word	0x00000000
        /*0040*/ 	.short	0x0005
        /*0042*/ 	.short	0x0024
        /*0044*/ 	.byte	0x00, 0xf0, 0x11, 0x00


	//----- nvinfo : EIATTR_KPARAM_INFO
	.align		4
.L_27:
        /*0048*/ 	.byte	0x04, 0x17
        /*004a*/ 	.short	(.L_29 - .L_28)
.L_28:
        /*004c*/ 	.word	0x00000000
        /*0050*/ 	.short	0x0004
        /*0052*/ 	.short	0x0020
        /*0054*/ 	.byte	0x00, 0xf0, 0x11, 0x00


	//----- nvinfo : EIATTR_KPARAM_INFO
	.align		4
.L_29:
        /*0058*/ 	.byte	0x04, 0x17
        /*005a*/ 	.short	(.L_31 - .L_30)
.L_30:
        /*005c*/ 	.word	0x00000000
        /*0060*/ 	.short	0x0003
        /*0062*/ 	.short	0x0018
        /*0064*/ 	.byte	0x00, 0xf5, 0x21, 0x00


	//----- nvinfo : EIATTR_KPARAM_INFO
	.align		4
.L_31:
        /*0068*/ 	.byte	0x04, 0x17
        /*006a*/ 	.short	(.L_33 - .L_32)
.L_32:
        /*006c*/ 	.word	0x00000000
        /*0070*/ 	.short	0x0002
        /*0072*/ 	.short	0x0010
        /*0074*/ 	.byte	0x00, 0xf5, 0x21, 0x00


	//----- nvinfo : EIATTR_KPARAM_INFO
	.align		4
.L_33:
        /*0078*/ 	.byte	0x04, 0x17
        /*007a*/ 	.short	(.L_35 - .L_34)
.L_34:
        /*007c*/ 	.word	0x00000000
        /*0080*/ 	.short	0x0001
        /*0082*/ 	.short	0x0008
        /*0084*/ 	.byte	0x00, 0xf5, 0x21, 0x00


	//----- nvinfo : EIATTR_KPARAM_INFO
	.align		4
.L_35:
        /*0088*/ 	.byte	0x04, 0x17
        /*008a*/ 	.short	(.L_37 - .L_36)
.L_36:
        /*008c*/ 	.word	0x00000000
        /*0090*/ 	.short	0x0000
        /*0092*/ 	.short	0x0000
        /*0094*/ 	.byte	0x00, 0xf5, 0x21, 0x00


	//----- nvinfo : EIATTR_SPARSE_MMA_MASK
	.align		4
.L_37:
        /*0098*/ 	.byte	0x03, 0x50
        /*009a*/ 	.short	0x0000


	//----- nvinfo : EIATTR_MAXREG_COUNT
	.align		4
        /*009c*/ 	.byte	0x03, 0x1b
        /*009e*/ 	.short	0x00ff


	//----- nvinfo : EIATTR_MERCURY_ISA_VERSION
	.align		4
        /*00a0*/ 	.byte	0x03, 0x5f
        /*00a2*/ 	.short	0x0101


	//----- nvinfo : EIATTR_VRC_CTA_INIT_COUNT
	.align		4
        /*00a4*/ 	.byte	0x02, 0x4a
	.zero		1
	.zero		1


	//----- nvinfo : EIATTR_EXIT_INSTR_OFFSETS
	.align		4
        /*00a8*/ 	.byte	0x04, 0x1c
        /*00aa*/ 	.short	(.L_39 - .L_38)


	//   ....[0]....
.L_38:
        /*00ac*/ 	.word	0x000000f0


	//   ....[1]....
        /*00b0*/ 	.word	0x000002e0


	//----- nvinfo : EIATTR_CBANK_PARAM_SIZE
	.align		4
.L_39:
        /*00b4*/ 	.byte	0x03, 0x19
        /*00b6*/ 	.short	0x0034


	//----- nvinfo : EIATTR_PARAM_CBANK
	.align		4
        /*00b8*/ 	.byte	0x04, 0x0a
        /*00ba*/ 	.short	(.L_41 - .L_40)
	.align		4
.L_40:
        /*00bc*/ 	.word	index@(.nv.constant0._Z7scatterPiS_PjS_iiiii)
        /*00c0*/ 	.short	0x0380
        /*00c2*/ 	.short	0x0034


	//----- nvinfo : EIATTR_SW_WAR
	.align		4
.L_41:
        /*00c4*/ 	.byte	0x04, 0x36
        /*00c6*/ 	.short	(.L_43 - .L_42)
.L_42:
        /*00c8*/ 	.word	0x00000008
.L_43:


//--------------------- .nv.info._Z11convolutionPiS_PjiS_iii --------------------------
	.section	.nv.info._Z11convolutionPiS_PjiS_iii,"",@"SHT_CUDA_INFO"
	.sectionflags	@""
	.align	4


	//----- nvinfo : EIATTR_CUDA_API_VERSION
	.align		4
        /*0000*/ 	.byte	0x04, 0x37
        /*0002*/ 	.short	(.L_45 - .L_44)
.L_44:
        /*0004*/ 	.word	0x00000082


	//----- nvinfo : EIATTR_KPARAM_INFO
	.align		4
.L_45:
        /*0008*/ 	.byte	0x04, 0x17
        /*000a*/ 	.short	(.L_47 - .L_46)
.L_46:
        /*000c*/ 	.word	0x00000000
        /*0010*/ 	.short	0x0007
        /*0012*/ 	.short	0x0030
        /*0014*/ 	.byte	0x00, 0xf0, 0x11, 0x00


	//----- nvinfo : EIATTR_KPARAM_INFO
	.align		4
.L_47:
        /*0018*/ 	.byte	0x04, 0x17
        /*001a*/ 	.short	(.L_49 - .L_48)
.L_48:
        /*001c*/ 	.word	0x00000000
        /*0020*/ 	.short	0x0006
        /*0022*/ 	.short	0x002c
        /*0024*/ 	.byte	0x00, 0xf0, 0x11, 0x00


	//----- nvinfo : EIATTR_KPARAM_INFO
	.align		4
.L_49:
        /*0028*/ 	.byte	0x04, 0x17
        /*002a*/ 	.short	(.L_51 - .L_50)
.L_50:
        /*002c*/ 	.word	0x00000000
        /*0030*/ 	.short	0x0005
        /*0032*/ 	.short	0x0028
        /*0034*/ 	.byte	0x00, 0xf0, 0x11, 0x00


	//----- nvinfo : EIATTR_KPARAM_INFO
	.align		4
.L_51:
        /*0038*/ 	.byte	0x04, 0x17
        /*003a*/ 	.short	(.L_53 - .L_52)
.L_52:
        /*003c*/ 	.word	0x00000000
        /*0040*/ 	.short	0x0004
        /*0042*/ 	.short	0x0020
        /*0044*/ 	.byte	0x00, 0xf5, 0x21, 0x00


	//----- nvinfo : EIATTR_KPARAM_INFO
	.align		4
.L_53:
        /*0048*/ 	.byte	0x04, 0x17
        /*004a*/ 	.short	(.L_55 - .L_54)
.L_54:
        /*004c*/ 	.word	0x00000000
        /*0050*/ 	.short	0x0003
        /*0052*/ 	.short	0x0018
        /*0054*/ 	.byte	0x00, 0xf0, 0x11, 0x00


	//----- nvinfo : EIATTR_KPARAM_INFO
	.align		4
.L_55:
        /*0058*/ 	.byte	0x04, 0x17
        /*005a*/ 	.short	(.L_57 - .L_56)
.L_56:
        /*005c*/ 	.word	0x00000000
        /*0060*/ 	.short	0x0002
        /*0062*/ 	.short	0x0010
        /*0064*/ 	.byte	0x00, 0xf5, 0x21, 0x00


	//----- nvinfo : EIATTR_KPARAM_INFO
	.align		4
.L_57:
        /*0068*/ 	.byte	0x04, 0x17
        /*006a*/ 	.short	(.L_59 - .L_58)
.L_58:
        /*006c*/ 	.word	0x00000000
        /*0070*/ 	.short	0x0001
        /*0072*/ 	.short	0x0008
        /*0074*/ 	.byte	0x00, 0xf5, 0x21, 0x00


	//----- nvinfo : EIATTR_KPARAM_INFO
	.align		4
.L_59:
        /*0078*/ 	.byte	0x04, 0x17
        /*007a*/ 	.short	(.L_61 - .L_60)
.L_60:
        /*007c*/ 	.word	0x00000000
        /*0080*/ 	.short	0x0000
        /*0082*/ 	.short	0x0000
        /*0084*/ 	.byte	0x00, 0xf5, 0x21, 0x00


	//----- nvinfo : EIATTR_SPARSE_MMA_MASK
	.align		4
.L_61:
        /*0088*/ 	.byte	0x03, 0x50
        /*008a*/ 	.short	0x0000


	//----- nvinfo : EIATTR_MAXREG_COUNT
	.align		4
        /*008c*/ 	.byte	0x03, 0x1b
        /*008e*/ 	.short	0x00ff


	//----- nvinfo : EIATTR_MERCURY_ISA_VERSION
	.align		4
        /*0090*/ 	.byte	0x03, 0x5f
        /*0092*/ 	.short	0x0101


	//----- nvinfo : EIATTR_VRC_CTA_INIT_COUNT
	.align		4
        /*0094*/ 	.byte	0x02, 0x4a
	.zero		1
	.zero		1


	//----- nvinfo : EIATTR_EXIT_INSTR_OFFSETS
	.align		4
        /*0098*/ 	.byte	0x04, 0x1c
        /*009a*/ 	.short	(.L_63 - .L_62)


	//   ....[0]....
.L_62:
        /*009c*/ 	.word	0x00000180


	//   ....[1]....
        /*00a0*/ 	.word	0x00000560


	//   ....[2]....
        /*00a4*/ 	.word	0x00000720


	//   ....[3]....
        /*00a8*/ 	.word	0x00000860


	//   ....[4]....
        /*00ac*/ 	.word	0x00000910


	//----- nvinfo : EIATTR_CBANK_PARAM_SIZE
	.align		4
.L_63:
        /*00b0*/ 	.byte	0x03, 0x19
        /*00b2*/ 	.short	0x0034


	//----- nvinfo : EIATTR_PARAM_CBANK
	.align		4
        /*00b4*/ 	.byte	0x04, 0x0a
        /*00b6*/ 	.short	(.L_65 - .L_64)
	.align		4
.L_64:
        /*00b8*/ 	.word	index@(.nv.constant0._Z11convolutionPiS_PjiS_iii)
        /*00bc*/ 	.short	0x0380
        /*00be*/ 	.short	0x0034


	//----- nvinfo : EIATTR_SW_WAR
	.align		4
.L_65:
        /*00c0*/ 	.byte	0x04, 0x36
        /*00c2*/ 	.short	(.L_67 - .L_66)
.L_66:
        /*00c4*/ 	.word	0x00000008
.L_67:


//--------------------- .nv.info._Z6gatherPiS_S_PjS_iiiiiii --------------------------
	.section	.nv.info._Z6gatherPiS_S_PjS_iiiiiii,"",@"SHT_CUDA_INFO"
	.sectionflags	@""
	.align	4


	//----- nvinfo : EIATTR_CUDA_API_VERSION
	.align		4
        /*0000*/ 	.byte	0x04, 0x37
        /*0002*/ 	.short	(.L_69 - .L_68)
.L_68:
        /*0004*/ 	.word	0x00000082


	//----- nvinfo : EIATTR_KPARAM_INFO
	.align		4
.L_69:
        /*0008*/ 	.byte	0x04, 0x17
        /*000a*/ 	.short	(.L_71 - .L_70)
.L_70:
        /*000c*/ 	.word	0x00000000
        /*0010*/ 	.short	0x000b
        /*0012*/ 	.short	0x0040
        /*0014*/ 	.byte	0x00, 0xf0, 0x11, 0x00


	//----- nvinfo : EIATTR_KPARAM_INFO
	.align		4
.L_71:
        /*0018*/ 	.byte	0x04, 0x17
        /*001a*/ 	.short	(.L_73 - .L_72)
.L_72:
        /*001c*/ 	.word	0x00000000
        /*0020*/ 	.short	0x000a
        /*0022*/ 	.short	0x003c
        /*0024*/ 	.byte	0x00, 0xf0, 0x11, 0x00


	//----- nvinfo : EIATTR_KPARAM_INFO
	.align		4
.L_73:
        /*0028*/ 	.byte	0x04, 0x17
        /*002a*/ 	.short	(.L_75 - .L_74)
.L_74:
        /*002c*/ 	.word	0x00000000
        /*0030*/ 	.short	0x0009
        /*0032*/ 	.short	0x0038
        /*0034*/ 	.byte	0x00, 0xf0, 0x11, 0x00


	//----- nvinfo : EIATTR_KPARAM_INFO
	.align		4
.L_75:
        /*0038*/ 	.byte	0x04, 0x17
        /*003a*/ 	.short	(.L_77 - .L_76)
.L_76:
        /*003c*/ 	.word	0x00000000
        /*0040*/ 	.short	0x0008
        /*0042*/ 	.short	0x0034
        /*0044*/ 	.byte	0x00, 0xf0, 0x11, 0x00


	//----- nvinfo : EIATTR_KPARAM_INFO
	.align		4
.L_77:
        /*0048*/ 	.byte	0x04, 0x17
        /*004a*/ 	.short	(.L_79 - .L_78)
.L_78:
        /*004c*/ 	.word	0x00000000
        /*0050*/ 	.short	0x0007
        /*0052*/ 	.short	0x0030
        /*0054*/ 	.byte	0x00, 0xf0, 0x11, 0x00


	//----- nvinfo : EIATTR_KPARAM_INFO
	.align		4
.L_79:
        /*0058*/ 	.byte	0x04, 0x17
        /*005a*/ 	.short	(.L_81 - .L_80)
.L_80:
        /*005c*/ 	.word	0x00000000
        /*0060*/ 	.short	0x0006
        /*0062*/ 	.short	0x002c
        /*0064*/ 	.byte	0x00, 0xf0, 0x11, 0x00


	//----- nvinfo : EIATTR_KPARAM_INFO
	.align		4
.L_81:
        /*0068*/ 	.byte	0x04, 0x17
        /*006a*/ 	.short	(.L_83 - .L_82)
.L_82:
        /*006c*/ 	.word	0x00000000
        /*0070*/ 	.short	0x0005
        /*0072*/ 	.short	0x0028
        /*0074*/ 	.byte	0x00, 0xf0, 0x11, 0x00


	//----- nvinfo : EIATTR_KPARAM_INFO
	.align		4
.L_83:
        /*0078*/ 	.byte	0x04, 0x17
        /*007a*/ 	.short	(.L_85 - .L_84)
.L_84:
        /*007c*/ 	.word	0x00000000
        /*0080*/ 	.short	0x0004
        /*0082*/ 	.short	0x0020
        /*0084*/ 	.byte	0x00, 0xf5, 0x21, 0x00


	//----- nvinfo : EIATTR_KPARAM_INFO
	.align		4
.L_85:
        /*0088*/ 	.byte	0x04, 0x17
        /*008a*/ 	.short	(.L_87 - .L_86)
.L_86:
        /*008c*/ 	.word	0x00000000
        /*0090*/ 	.short	0x0003
        /*0092*/ 	.short	0x0018
        /*0094*/ 	.byte	0x00, 0xf5, 0x21, 0x00


	//----- nvinfo : EIATTR_KPARAM_INFO
	.align		4
.L_87:
        /*0098*/ 	.byte	0x04, 0x17
        /*009a*/ 	.short	(.L_89 - .L_88)
.L_88:
        /*009c*/ 	.word	0x00000000
        /*00a0*/ 	.short	0x0002
        /*00a2*/ 	.short	0x0010
        /*00a4*/ 	.byte	0x00, 0xf5, 0x21, 0x00


	//----- nvinfo : EIATTR_KPARAM_INFO
	.align		4
.L_89:
        /*00a8*/ 	.byte	0x04, 0x17
        /*00aa*/ 	.short	(.L_91 - .L_90)
.L_90:
        /*00ac*/ 	.word	0x00000000
        /*00b0*/ 	.short	0x0001
        /*00b2*/ 	.short	0x0008
        /*00b4*/ 	.byte	0x00, 0xf5, 0x21, 0x00


	//----- nvinfo : EIATTR_KPARAM_INFO
	.align		4
.L_91:
        /*00b8*/ 	.byte	0x04, 0x17
        /*00ba*/ 	.short	(.L_93 - .L_92)
.L_92:
        /*00bc*/ 	.word	0x00000000
        /*00c0*/ 	.short	0x0000
        /*00c2*/ 	.short	0x0000
        /*00c4*/ 	.byte	0x00, 0xf5, 0x21, 0x00


	//----- nvinfo : EIATTR_SPARSE_MMA_MASK
	.align		4
.L_93:
        /*00c8*/ 	.byte	0x03, 0x50
        /*00ca*/ 	.short	0x0000


	//----- nvinfo : EIATTR_MAXREG_COUNT
	.align		4
        /*00cc*/ 	.byte	0x03, 0x1b
        /*00ce*/ 	.short	0x00ff


	//----- nvinfo : EIATTR_MERCURY_ISA_VERSION
	.align		4
        /*00d0*/ 	.byte	0x03, 0x5f
        /*00d2*/ 	.short	0x0101


	//----- nvinfo : EIATTR_VRC_CTA_INIT_COUNT
	.align		4
        /*00d4*/ 	.byte	0x02, 0x4a
	.zero		1
	.zero		1


	//----- nvinfo : EIATTR_EXIT_INSTR_OFFSETS
	.align		4
        /*00d8*/ 	.byte	0x04, 0x1c
        /*00da*/ 	.short	(.L_95 - .L_94)


	//   ....[0]....
.L_94:
        /*00dc*/ 	.word	0x00000200


	//   ....[1]....
        /*00e0*/ 	.word	0x000004f0


	//   ....[2]....
        /*00e4*/ 	.word	0x000006c0


	//   ....[3]....
        /*00e8*/ 	.word	0x00000750


	//   ....[4]....
        /*00ec*/ 	.word	0x000007c0


	//   ....[5]....
        /*00f0*/ 	.word	0x00000980


	//   ....[6]....
        /*00f4*/ 	.word	0x00001a40


	//----- nvinfo : EIATTR_CRS_STACK_SIZE
	.align		4
.L_95:
        /*00f8*/ 	.byte	0x04, 0x1e
        /*00fa*/ 	.short	(.L_97 - .L_96)
.L_96:
        /*00fc*/ 	.word	0x00000000


	//----- nvinfo : EIATTR_CBANK_PARAM_SIZE
	.align		4
.L_97:
        /*0100*/ 	.byte	0x03, 0x19
        /*0102*/ 	.short	0x0044


	//----- nvinfo : EIATTR_PARAM_CBANK
	.align		4
        /*0104*/ 	.byte	0x04, 0x0a
        /*0106*/ 	.short	(.L_99 - .L_98)
	.align		4
.L_98:
        /*0108*/ 	.word	index@(.nv.constant0._Z6gatherPiS_S_PjS_iiiiiii)
        /*010c*/ 	.short	0x0380
        /*010e*/ 	.short	0x0044


	//----- nvinfo : EIATTR_SW_WAR
	.align		4
.L_99:
        /*0110*/ 	.byte	0x04, 0x36
        /*0112*/ 	.short	(.L_101 - .L_100)
.L_100:
        /*0114*/ 	.word	0x00000008
.L_101:


//--------------------- .nv.callgraph             --------------------------
	.section	.nv.callgraph,"",@"SHT_CUDA_CALLGRAPH"
	.align	4
	.sectionentsize	8
	.align		4
        /*0000*/ 	.word	0x00000000
	.align		4
        /*0004*/ 	.word	0xffffffff
	.align		4
        /*0008*/ 	.word	0x00000000
	.align		4
        /*000c*/ 	.word	0xfffffffe
	.align		4
        /*0010*/ 	.word	0x00000000
	.align		4
        /*0014*/ 	.word	0xfffffffd
	.align		4
        /*0018*/ 	.word	0x00000000
	.align		4
        /*001c*/ 	.word	0xfffffffc


//--------------------- .text._Z7scatterPiS_PjS_iiiii --------------------------
	.section	.text._Z7scatterPiS_PjS_iiiii,"ax",@progbits
	.align	128
        .global         _Z7scatterPiS_PjS_iiiii
        .type           _Z7scatterPiS_PjS_iiiii,@function
        .size           _Z7scatterPiS_PjS_iiiii,(.L_x_20 - _Z7scatterPiS_PjS_iiiii)
        .other          _Z7scatterPiS_PjS_iiiii,@"STO_CUDA_ENTRY STV_DEFAULT"
_Z7scatterPiS_PjS_iiiii:
.text._Z7scatterPiS_PjS_iiiii:
[----:B------:R-:W-:Y:S08]  /*0000*/  LDC R1, c[0x0][0x37c] ;  /* 0x0000df00ff017b82 */ /* 0x000ff00000000800 */
[----:B------:R-:W0:Y:S01]  /*0010*/  LDC.64 R2, c[0x0][0x390] ;  /* 0x0000e400ff027b82 */ /* 0x000e220000000a00 */
[----:B------:R-:W0:Y:S01]  /*0020*/  LDCU.64 UR10, c[0x0][0x358] ;  /* 0x00006b00ff0a77ac */ /* 0x000e220008000a00 */
[----:B------:R-:W1:Y:S01]  /*0030*/  S2R R9, SR_CTAID.Y ;  /* 0x0000000000097919 */ /* 0x000e620000002600 */
[----:B------:R-:W2:Y:S01]  /*0040*/  LDCU.64 UR12, c[0x0][0x3a8] ;  /* 0x00007500ff0c77ac */ /* 0x000ea20008000a00 */
[----:B0-----:R-:W3:Y:S04]  /*0050*/  LDG.E R3, desc[UR10][R2.64] ;  /* 0x0000000a02037981 */ /* 0x001ee8000c1e1900 */
[----:B------:R-:W0:Y:S01]  /*0060*/  S2UR UR4, SR_CTAID.X ;  /* 0x00000000000479c3 */ /* 0x000e220000002500 */
[----:B------:R-:W1:Y:S01]  /*0070*/  S2R R4, SR_TID.Y ;  /* 0x0000000000047919 */ /* 0x000e620000002200 */
[----:B------:R-:W0:Y:S06]  /*0080*/  S2R R5, SR_TID.X ;  /* 0x0000000000057919 */ /* 0x000e2c0000002100 */
[----:B------:R-:W0:Y:S01]  /*0090*/  LDC R0, c[0x0][0x360] ;  /* 0x0000d800ff007b82 */ /* 0x000e220000000800 */
[----:B------:R-:W1:Y:S02]  /*00a0*/  LDCU UR5, c[0x0][0x364] ;  /* 0x00006c80ff0577ac */ /* 0x000e640008000800 */
[----:B-1----:R-:W-:-:S02]  /*00b0*/  IMAD R9, R9, UR5, R4 ;  /* 0x0000000509097c24 */ /* 0x002fc4000f8e0204 */
[----:B0-----:R-:W-:-:S03]  /*00c0*/  IMAD R0, R0, UR4, R5 ;  /* 0x0000000400007c24 */ /* 0x001fc6000f8e0205 */
[----:B--2---:R-:W-:-:S04]  /*00d0*/  ISETP.GE.AND P0, PT, R9, UR12, PT ;  /* 0x0000000c09007c0c */ /* 0x004fc8000bf06270 */
[----:B---3--:R-:W-:-:S13]  /*00e0*/  ISETP.GE.U32.OR P0, PT, R0, R3, P0 ;  /* 0x000000030000720c */ /* 0x008fda0000706470 */
[----:B------:R-:W-:Y:S05]  /*00f0*/  @P0 EXIT ;  /* 0x000000000000094d */ /* 0x000fea0003800000 */
[----:B------:R-:W0:Y:S01]  /*0100*/  LDC.64 R2, c[0x0][0x388] ;  /* 0x0000e200ff027b82 */ /* 0x000e220000000a00 */
[----:B------:R-:W-:Y:S01]  /*0110*/  LEA R7, R0, R0, 0x1 ;  /* 0x0000000000077211 */ /* 0x000fe200078e08ff */
[----:B------:R-:W1:Y:S01]  /*0120*/  LDCU UR8, c[0x0][0x3b0] ;  /* 0x00007600ff0877ac */ /* 0x000e620008000800 */
[----:B------:R-:W2:Y:S05]  /*0130*/  LDCU UR7, c[0x0][0x3a0] ;  /* 0x00007400ff0777ac */ /* 0x000eaa0008000800 */
[----:B------:R-:W3:Y:S01]  /*0140*/  LDC.64 R4, c[0x0][0x380] ;  /* 0x0000e000ff047b82 */ /* 0x000ee20000000a00 */
[----:B------:R-:W4:Y:S01]  /*0150*/  LDCU UR9, c[0x0][0x3a4] ;  /* 0x00007480ff0977ac */ /* 0x000f220008000800 */
[----:B0-----:R-:W-:-:S05]  /*0160*/  IMAD.WIDE R2, R7, 0x4, R2 ;  /* 0x0000000407027825 */ /* 0x001fca00078e0202 */
[----:B------:R-:W5:Y:S04]  /*0170*/  LDG.E R8, desc[UR10][R2.64] ;  /* 0x0000000a02087981 */ /* 0x000f68000c1e1900 */
[----:B------:R-:W5:Y:S01]  /*0180*/  LDG.E R10, desc[UR10][R2.64+0x4] ;  /* 0x0000040a020a7981 */ /* 0x000f62000c1e1900 */
[----:B------:R-:W-:-:S03]  /*0190*/  IMAD R7, R0, UR12, R9 ;  /* 0x0000000c00077c24 */ /* 0x000fc6000f8e0209 */
[----:B------:R5:W5:Y:S01]  /*01a0*/  LDG.E R12, desc[UR10][R2.64+0x8] ;  /* 0x0000080a020c7981 */ /* 0x000b62000c1e1900 */
[----:B---3--:R-:W-:Y:S01]  /*01b0*/  IMAD.WIDE R4, R7, 0x4, R4 ;  /* 0x0000000407047825 */ /* 0x008fe200078e0204 */
[----:B------:R-:W-:Y:S01]  /*01c0*/  UIADD3 UR4, UPT, UPT, UR13, -0x1, URZ ;  /* 0xffffffff0d047890 */ /* 0x000fe2000fffe0ff */
[----:B------:R-:W0:Y:S04]  /*01d0*/  LDC.64 R6, c[0x0][0x398] ;  /* 0x0000e600ff067b82 */ /* 0x000e280000000a00 */
[----:B------:R-:W3:Y:S01]  /*01e0*/  LDG.E R5, desc[UR10][R4.64] ;  /* 0x0000000a04057981 */ /* 0x000ee2000c1e1900 */
[----:B-1----:R-:W-:Y:S02]  /*01f0*/  UIADD3 UR5, UPT, UPT, UR8, -0x1, URZ ;  /* 0xffffffff08057890 */ /* 0x002fe4000fffe0ff */
[----:B------:R-:W-:-:S02]  /*0200*/  ULEA.HI UR4, UR4, UR4, URZ, 0x1 ;  /* 0x0000000404047291 */ /* 0x000fc4000f8f08ff */
[----:B------:R-:W-:Y:S02]  /*0210*/  ULEA.HI UR6, UR5, UR5, URZ, 0x1 ;  /* 0x0000000505067291 */ /* 0x000fe4000f8f08ff */
[----:B------:R-:W-:Y:S02]  /*0220*/  USHF.R.S32.HI UR5, URZ, 0x1, UR4 ;  /* 0x00000001ff057899 */ /* 0x000fe40008011404 */
[----:B------:R-:W-:Y:S02]  /*0230*/  USHF.R.S32.HI UR6, URZ, 0x1, UR6 ;  /* 0x00000001ff067899 */ /* 0x000fe40008011406 */
[----:B--2---:R-:W-:Y:S02]  /*0240*/  UIADD3 UR4, UPT, UPT, UR7, 0x1, -UR13 ;  /* 0x0000000107047890 */ /* 0x004fe4000fffe80d */
[----:B----4-:R-:W-:-:S04]  /*0250*/  UIADD3 UR7, UPT, UPT, -UR8, UR9, URZ ;  /* 0x0000000908077290 */ /* 0x010fc8000fffe1ff */
[----:B------:R-:W-:Y:S01]  /*0260*/  UIMAD UR7, UR4, UR7, UR4 ;  /* 0x00000007040772a4 */ /* 0x000fe2000f8e0204 */
[----:B-----5:R-:W-:Y:S02]  /*0270*/  IADD3 R3, PT, PT, R8, -UR5, RZ ;  /* 0x8000000508037c10 */ /* 0x020fe4000fffe0ff */
[----:B------:R-:W-:Y:S01]  /*0280*/  IADD3 R10, PT, PT, R10, -UR6, RZ ;  /* 0x800000060a0a7c10 */ /* 0x000fe2000fffe0ff */
[----:B------:R-:W-:-:S04]  /*0290*/  IMAD R12, R12, UR12, R9 ;  /* 0x0000000c0c0c7c24 */ /* 0x000fc8000f8e0209 */
[----:B------:R-:W-:-:S04]  /*02a0*/  IMAD R3, R10, UR9, R3 ;  /* 0x000000090a037c24 */ /* 0x000fc8000f8e0203 */
[----:B------:R-:W-:-:S04]  /*02b0*/  IMAD R3, R12, UR7, R3 ;  /* 0x000000070c037c24 */ /* 0x000fc8000f8e0203 */
[----:B0-----:R-:W-:-:S05]  /*02c0*/  IMAD.WIDE R2, R3, 0x4, R6 ;  /* 0x0000000403027825 */ /* 0x001fca00078e0206 */
[----:B---3--:R-:W-:Y:S01]  /*02d0*/  STG.E desc[UR10][R2.64], R5 ;  /* 0x0000000502007986 */ /* 0x008fe2000c10190a */
[----:B------:R-:W-:Y:S05]  /*02e0*/  EXIT ;  /* 0x000000000000794d */ /* 0x000fea0003800000 */
.L_x_0:
[----:B------:R-:W-:-:S00]  /*02f0*/  BRA `(.L_x_0) ;  /* 0xfffffffc00fc7947 */ /* 0x000fc0000383ffff */
[----:B------:R-:W-:-:S00]  /*0300*/  NOP ;  /* 0x0000000000007918 */ /* 0x000fc00000000000 */
[----:B------:R-:W-:-:S00]  /*0310*/  NOP ;  /* 0x0000000000007918 */ /* 0x000fc00000000000 */
[----:B------:R-:W-:-:S00]  /*0320*/  NOP ;  /* 0x0000000000007918 */ /* 0x000fc00000000000 */
[----:B------:R-:W-:-:S00]  /*0330*/  NOP ;  /* 0x0000000000007918 */ /* 0x000fc00000000000 */
[----:B------:R-:W-:-:S00]  /*0340*/  NOP ;  /* 0x0000000000007918 */ /* 0x000fc00000000000 */
[----:B------:R-:W-:-:S00]  /*0350*/  NOP ;  /* 0x0000000000007918 */ /* 0x000fc00000000000 */
[----:B------:R-:W-:-:S00]  /*0360*/  NOP ;  /* 0x0000000000007918 */ /* 0x000fc00000000000 */
[----:B------:R-:W-:-:S00]  /*0370*/  NOP ;  /* 0x0000000000007918 */ /* 0x000fc00000000000 */
.L_x_20:


//--------------------- .text._Z11convolutionPiS_PjiS_iii --------------------------
	.section	.text._Z11convolutionPiS_PjiS_iii,"ax",@progbits
	.align	128
        .global         _Z11convolutionPiS_PjiS_iii
        .type           _Z11convolutionPiS_PjiS_iii,@function
        .size           _Z11convolutionPiS_PjiS_iii,(.L_x_21 - _Z11convolutionPiS_PjiS_iii)
        .other          _Z11convolutionPiS_PjiS_iii,@"STO_CUDA_ENTRY STV_DEFAULT"
_Z11convolutionPiS_PjiS_iii:
.text._Z11convolutionPiS_PjiS_iii:
[----:B------:R-:W-:Y:S01]  /*0000*/  LDC R1, c[0x0][0x37c] ;  /* 0x0000df00ff017b82 */ /* 0x000fe20000000800 */
[----:B------:R-:W0:Y:S01]  /*0010*/  S2R R7, SR_CTAID.X ;  /* 0x0000000000077919 */ /* 0x000e220000002500 */
[----:B------:R-:W0:Y:S06]  /*0020*/  LDCU UR4, c[0x0][0x360] ;  /* 0x00006c00ff0477ac */ /* 0x000e2c0008000800 */
[----:B------:R-:W1:Y:S01]  /*0030*/  LDC.64 R2, c[0x0][0x3a0] ;  /* 0x0000e800ff027b82 */ /* 0x000e620000000a00 */
[----:B------:R-:W0:Y:S01]  /*0040*/  S2R R0, SR_TID.X ;  /* 0x0000000000007919 */ /* 0x000e220000002100 */
[----:B------:R-:W2:Y:S01]  /*0050*/  LDCU UR5, c[0x0][0x364] ;  /* 0x00006c80ff0577ac */ /* 0x000ea20008000800 */
[----:B------:R-:W2:Y:S01]  /*0060*/  S2R R6, SR_CTAID.Y ;  /* 0x0000000000067919 */ /* 0x000ea20000002600 */
[----:B------:R-:W3:Y:S04]  /*0070*/  LDCU UR6, c[0x0][0x398] ;  /* 0x00007300ff0677ac */ /* 0x000ee80008000800 */
[----:B------:R-:W4:Y:S01]  /*0080*/  LDC.64 R4, c[0x0][0x390] ;  /* 0x0000e400ff047b82 */ /* 0x000f220000000a00 */
[----:B------:R-:W2:Y:S01]  /*0090*/  S2R R9, SR_TID.Y ;  /* 0x0000000000097919 */ /* 0x000ea20000002200 */
[----:B------:R-:W5:Y:S01]  /*00a0*/  LDCU.64 UR8, c[0x0][0x358] ;  /* 0x00006b00ff0877ac */ /* 0x000f620008000a00 */
[----:B0-----:R-:W-:-:S02]  /*00b0*/  IMAD R7, R7, UR4, R0 ;  /* 0x0000000407077c24 */ /* 0x001fc4000f8e0200 */
[----:B--2---:R-:W-:Y:S01]  /*00c0*/  IMAD R0, R6, UR5, R9 ;  /* 0x0000000506007c24 */ /* 0x004fe2000f8e0209 */
[----:B------:R-:W0:Y:S02]  /*00d0*/  LDCU.64 UR4, c[0x0][0x3a8] ;  /* 0x00007500ff0477ac */ /* 0x000e240008000a00 */
[----:B------:R-:W2:Y:S01]  /*00e0*/  LDC R6, c[0x0][0x3b0] ;  /* 0x0000ec00ff067b82 */ /* 0x000ea20000000800 */
[----:B---3--:R-:W-:-:S04]  /*00f0*/  IMAD R9, R7, UR6, R0 ;  /* 0x0000000607097c24 */ /* 0x008fc8000f8e0200 */
[----:B-1----:R-:W-:-:S05]  /*0100*/  IMAD.WIDE R2, R9, 0x4, R2 ;  /* 0x0000000409027825 */ /* 0x002fca00078e0202 */
[----:B-----5:R1:W-:Y:S04]  /*0110*/  STG.E desc[UR8][R2.64], RZ ;  /* 0x000000ff02007986 */ /* 0x0203e8000c101908 */
[----:B----4-:R-:W3:Y:S01]  /*0120*/  LDG.E R4, desc[UR8][R4.64] ;  /* 0x0000000804047981 */ /* 0x010ee2000c1e1900 */
[----:B0-----:R-:W-:-:S06]  /*0130*/  UIMAD UR4, UR5, UR4, URZ ;  /* 0x00000004050472a4 */ /* 0x001fcc000f8e02ff */
[----:B--2---:R-:W-:Y:S01]  /*0140*/  IMAD R6, R6, UR4, RZ ;  /* 0x0000000406067c24 */ /* 0x004fe2000f8e02ff */
[----:B---3--:R-:W-:-:S04]  /*0150*/  ISETP.GE.U32.AND P0, PT, R7, R4, PT ;  /* 0x000000040700720c */ /* 0x008fc80003f06070 */
[----:B------:R-:W-:-:S04]  /*0160*/  ISETP.GE.OR P0, PT, R0, UR6, P0 ;  /* 0x0000000600007c0c */ /* 0x000fc80008706670 */
[----:B------:R-:W-:-:S13]  /*0170*/  ISETP.LT.OR P0, PT, R6, 0x1, P0 ;  /* 0x000000010600780c */ /* 0x000fda0000701670 */
[----:B-1----:R-:W-:Y:S05]  /*0180*/  @P0 EXIT ;  /* 0x000000000000094d */ /* 0x002fea0003800000 */
[C---:B------:R-:W-:Y:S01]  /*0190*/  ISETP.GE.U32.AND P1, PT, R6.reuse, 0x8, PT ;  /* 0x000000080600780c */ /* 0x040fe20003f26070 */
[----:B------:R-:W-:Y:S01]  /*01a0*/  HFMA2 R5, -RZ, RZ, 0, 0 ;  /* 0x00000000ff057431 */ /* 0x000fe200000001ff */
[----:B------:R-:W-:Y:S01]  /*01b0*/  LOP3.LUT R18, R6, 0x7, RZ, 0xc0, !PT ;  /* 0x0000000706127812 */ /* 0x000fe200078ec0ff */
[----:B------:R-:W-:Y:S01]  /*01c0*/  IMAD R4, R7, R6, RZ ;  /* 0x0000000607047224 */ /* 0x000fe200078e02ff */
[----:B------:R-:W-:Y:S01]  /*01d0*/  MOV R7, RZ ;  /* 0x000000ff00077202 */ /* 0x000fe20000000f00 */
[----:B------:R-:W-:Y:S01]  /*01e0*/  IMAD R0, R0, UR4, RZ ;  /* 0x0000000400007c24 */ /* 0x000fe2000f8e02ff */
[----:B------:R-:W-:-:S07]  /*01f0*/  ISETP.NE.AND P0, PT, R18, RZ, PT ;  /* 0x000000ff1200720c */ /* 0x000fce0003f05270 */
[----:B------:R-:W-:Y:S06]  /*0200*/  @!P1 BRA `(.L_x_1) ;  /* 0x0000000000d49947 */ /* 0x000fec0003800000 */
[----:B------:R-:W0:Y:S01]  /*0210*/  LDCU.128 UR4, c[0x0][0x380] ;  /* 0x00007000ff0477ac */ /* 0x000e220008000c00 */
[----:B------:R-:W-:Y:S02]  /*0220*/  LOP3.LUT R7, R6, 0x7ffffff8, RZ, 0xc0, !PT ;  /* 0x7ffffff806077812 */ /* 0x000fe400078ec0ff */
[----:B------:R-:W-:Y:S02]  /*0230*/  MOV R5, RZ ;  /* 0x000000ff00057202 */ /* 0x000fe40000000f00 */
[----:B------:R-:W-:Y:S02]  /*0240*/  MOV R14, R4 ;  /* 0x00000004000e7202 */ /* 0x000fe40000000f00 */
[----:B------:R-:W-:Y:S02]  /*0250*/  MOV R13, R0 ;  /* 0x00000000000d7202 */ /* 0x000fe40000000f00 */
[----:B------:R-:W-:Y:S01]  /*0260*/  IADD3 R12, PT, PT, -R7, RZ, RZ ;  /* 0x000000ff070c7210 */ /* 0x000fe20007ffe1ff */
[----:B0-----:R-:W-:-:S02]  /*0270*/  UIADD3 UR6, UP0, UPT, UR6, 0x10, URZ ;  /* 0x0000001006067890 */ /* 0x001fc4000ff1e0ff */
[----:B------:R-:W-:Y:S02]  /*0280*/  UIADD3 UR4, UP1, UPT, UR4, 0x10, URZ ;  /* 0x0000001004047890 */ /* 0x000fe4000ff3e0ff */
[----:B------:R-:W-:Y:S02]  /*0290*/  UIADD3.X UR7, UPT, UPT, URZ, UR7, URZ, UP0, !UPT ;  /* 0x00000007ff077290 */ /* 0x000fe400087fe4ff */
[----:B------:R-:W-:-:S12]  /*02a0*/  UIADD3.X UR5, UPT, UPT, URZ, UR5, URZ, UP1, !UPT ;  /* 0x00000005ff057290 */ /* 0x000fd80008ffe4ff */
.L_x_2:
[----:B------:R-:W-:Y:S01]  /*02b0*/  MOV R8, UR6 ;  /* 0x0000000600087c02 */ /* 0x000fe20008000f00 */
[----:B------:R-:W-:Y:S01]  /*02c0*/  IMAD.U32 R11, RZ, RZ, UR5 ;  /* 0x00000005ff0b7e24 */ /* 0x000fe2000f8e00ff */
[----:B------:R-:W-:Y:S02]  /*02d0*/  MOV R9, UR7 ;  /* 0x0000000700097c02 */ /* 0x000fe40008000f00 */
[----:B------:R-:W-:Y:S01]  /*02e0*/  MOV R10, UR4 ;  /* 0x00000004000a7c02 */ /* 0x000fe20008000f00 */
[----:B------:R-:W-:-:S04]  /*02f0*/  IMAD.WIDE R8, R13, 0x4, R8 ;  /* 0x000000040d087825 */ /* 0x000fc800078e0208 */
[----:B------:R-:W-:Y:S01]  /*0300*/  IMAD.WIDE R10, R14, 0x4, R10 ;  /* 0x000000040e0a7825 */ /* 0x000fe200078e020a */
[----:B------:R-:W2:Y:S04]  /*0310*/  LDG.E R16, desc[UR8][R8.64+-0x10] ;  /* 0xfffff00808107981 */ /* 0x000ea8000c1e1900 */
[----:B0-----:R-:W2:Y:S02]  /*0320*/  LDG.E R15, desc[UR8][R10.64+-0x10] ;  /* 0xfffff0080a0f7981 */ /* 0x001ea4000c1e1900 */
[----:B--2---:R-:W-:-:S05]  /*0330*/  IMAD R15, R16, R15, R5 ;  /* 0x0000000f100f7224 */ /* 0x004fca00078e0205 */
[----:B------:R0:W-:Y:S04]  /*0340*/  STG.E desc[UR8][R2.64], R15 ;  /* 0x0000000f02007986 */ /* 0x0001e8000c101908 */
[----:B------:R-:W2:Y:S04]  /*0350*/  LDG.E R16, desc[UR8][R8.64+-0xc] ;  /* 0xfffff40808107981 */ /* 0x000ea8000c1e1900 */
[----:B------:R-:W2:Y:S02]  /*0360*/  LDG.E R5, desc[UR8][R10.64+-0xc] ;  /* 0xfffff4080a057981 */ /* 0x000ea4000c1e1900 */
[----:B--2---:R-:W-:-:S05]  /*0370*/  IMAD R5, R16, R5, R15 ;  /* 0x0000000510057224 */ /* 0x004fca00078e020f */
[----:B------:R1:W-:Y:S04]  /*0380*/  STG.E desc[UR8][R2.64], R5 ;  /* 0x0000000502007986 */ /* 0x0003e8000c101908 */
[----:B------:R-:W2:Y:S04]  /*0390*/  LDG.E R16, desc[UR8][R8.64+-0x8] ;  /* 0xfffff80808107981 */ /* 0x000ea8000c1e1900 */
[----:B------:R-:W2:Y:S02]  /*03a0*/  LDG.E R17, desc[UR8][R10.64+-0x8] ;  /* 0xfffff8080a117981 */ /* 0x000ea4000c1e1900 */
[----:B--2---:R-:W-:-:S05]  /*03b0*/  IMAD R17, R16, R17, R5 ;  /* 0x0000001110117224 */ /* 0x004fca00078e0205 */
[----:B------:R2:W-:Y:S04]  /*03c0*/  STG.E desc[UR8][R2.64], R17 ;  /* 0x0000001102007986 */ /* 0x0005e8000c101908 */
[----:B------:R-:W3:Y:S04]  /*03d0*/  LDG.E R16, desc[UR8][R8.64+-0x4] ;  /* 0xfffffc0808107981 */ /* 0x000ee8000c1e1900 */
[----:B------:R-:W3:Y:S02]  /*03e0*/  LDG.E R19, desc[UR8][R10.64+-0x4] ;  /* 0xfffffc080a137981 */ /* 0x000ee4000c1e1900 */
[----:B---3--:R-:W-:-:S05]  /*03f0*/  IMAD R19, R16, R19, R17 ;  /* 0x0000001310137224 */ /* 0x008fca00078e0211 */
[----:B------:R3:W-:Y:S04]  /*0400*/  STG.E desc[UR8][R2.64], R19 ;  /* 0x0000001302007986 */ /* 0x0007e8000c101908 */
[----:B------:R-:W4:Y:S04]  /*0410*/  LDG.E R16, desc[UR8][R8.64] ;  /* 0x0000000808107981 */ /* 0x000f28000c1e1900 */
[----:B0-----:R-:W4:Y:S02]  /*0420*/  LDG.E R15, desc[UR8][R10.64] ;  /* 0x000000080a0f7981 */ /* 0x001f24000c1e1900 */
[----:B----4-:R-:W-:-:S05]  /*0430*/  IMAD R15, R16, R15, R19 ;  /* 0x0000000f100f7224 */ /* 0x010fca00078e0213 */
[----:B------:R0:W-:Y:S04]  /*0440*/  STG.E desc[UR8][R2.64], R15 ;  /* 0x0000000f02007986 */ /* 0x0001e8000c101908 */
[----:B------:R-:W2:Y:S04]  /*0450*/  LDG.E R16, desc[UR8][R8.64+0x4] ;  /* 0x0000040808107981 */ /* 0x000ea8000c1e1900 */
[----:B-1----:R-:W2:Y:S02]  /*0460*/  LDG.E R5, desc[UR8][R10.64+0x4] ;  /* 0x000004080a057981 */ /* 0x002ea4000c1e1900 */
[----:B--2---:R-:W-:-:S05]  /*0470*/  IMAD R17, R16, R5, R15 ;  /* 0x0000000510117224 */ /* 0x004fca00078e020f */
[----:B------:R0:W-:Y:S04]  /*0480*/  STG.E desc[UR8][R2.64], R17 ;  /* 0x0000001102007986 */ /* 0x0001e8000c101908 */
[----:B------:R-:W3:Y:S04]  /*0490*/  LDG.E R16, desc[UR8][R8.64+0x8] ;  /* 0x0000080808107981 */ /* 0x000ee8000c1e1900 */
[----:B------:R-:W3:Y:S02]  /*04a0*/  LDG.E R5, desc[UR8][R10.64+0x8] ;  /* 0x000008080a057981 */ /* 0x000ee4000c1e1900 */
[----:B---3--:R-:W-:-:S05]  /*04b0*/  IMAD R19, R16, R5, R17 ;  /* 0x0000000510137224 */ /* 0x008fca00078e0211 */
[----:B------:R0:W-:Y:S04]  /*04c0*/  STG.E desc[UR8][R2.64], R19 ;  /* 0x0000001302007986 */ /* 0x0001e8000c101908 */
[----:B------:R-:W2:Y:S04]  /*04d0*/  LDG.E R16, desc[UR8][R8.64+0xc] ;  /* 0x00000c0808107981 */ /* 0x000ea8000c1e1900 */
[----:B------:R-:W2:Y:S01]  /*04e0*/  LDG.E R5, desc[UR8][R10.64+0xc] ;  /* 0x00000c080a057981 */ /* 0x000ea2000c1e1900 */
[----:B------:R-:W-:Y:S02]  /*04f0*/  IADD3 R12, PT, PT, R12, 0x8, RZ ;  /* 0x000000080c0c7810 */ /* 0x000fe40007ffe0ff */
[----:B------:R-:W-:-:S02]  /*0500*/  IADD3 R13, PT, PT, R13, 0x8, RZ ;  /* 0x000000080d0d7810 */ /* 0x000fc40007ffe0ff */
[----:B------:R-:W-:Y:S02]  /*0510*/  ISETP.NE.AND P1, PT, R12, RZ, PT ;  /* 0x000000ff0c00720c */ /* 0x000fe40003f25270 */
[----:B------:R-:W-:Y:S01]  /*0520*/  IADD3 R14, PT, PT, R14, 0x8, RZ ;  /* 0x000000080e0e7810 */ /* 0x000fe20007ffe0ff */
[----:B--2---:R-:W-:-:S05]  /*0530*/  IMAD R5, R16, R5, R19 ;  /* 0x0000000510057224 */ /* 0x004fca00078e0213 */
[----:B------:R0:W-:Y:S05]  /*0540*/  STG.E desc[UR8][R2.64], R5 ;  /* 0x0000000502007986 */ /* 0x0001ea000c101908 */
[----:B------:R-:W-:Y:S05]  /*0550*/  @P1 BRA `(.L_x_2) ;  /* 0xfffffffc00541947 */ /* 0x000fea000383ffff */
.L_x_1:
[----:B------:R-:W-:Y:S05]  /*0560*/  @!P0 EXIT ;  /* 0x000000000000894d */ /* 0x000fea0003800000 */
[----:B------:R-:W-:Y:S02]  /*0570*/  ISETP.GE.U32.AND P0, PT, R18, 0x4, PT ;  /* 0x000000041200780c */ /* 0x000fe40003f06070 */
[----:B------:R-:W-:-:S04]  /*0580*/  LOP3.LUT R14, R6, 0x3, RZ, 0xc0, !PT ;  /* 0x00000003060e7812 */ /* 0x000fc800078ec0ff */
[----:B------:R-:W-:-:S07]  /*0590*/  ISETP.NE.AND P1, PT, R14, RZ, PT ;  /* 0x000000ff0e00720c */ /* 0x000fce0003f25270 */
[----:B------:R-:W-:Y:S06]  /*05a0*/  @!P0 BRA `(.L_x_3) ;  /* 0x00000000005c8947 */ /* 0x000fec0003800000 */
[----:B------:R-:W1:Y:S01]  /*05b0*/  LDC.64 R8, c[0x0][0x388] ;  /* 0x0000e200ff087b82 */ /* 0x000e620000000a00 */
[-C--:B------:R-:W-:Y:S02]  /*05c0*/  IADD3 R13, PT, PT, R0, R7.reuse, RZ ;  /* 0x00000007000d7210 */ /* 0x080fe40007ffe0ff */
[----:B0-----:R-:W-:-:S05]  /*05d0*/  IADD3 R15, PT, PT, R4, R7, RZ ;  /* 0x00000007040f7210 */ /* 0x001fca0007ffe0ff */
[----:B------:R-:W0:Y:S01]  /*05e0*/  LDC.64 R10, c[0x0][0x380] ;  /* 0x0000e000ff0a7b82 */ /* 0x000e220000000a00 */
[----:B-1----:R-:W-:-:S05]  /*05f0*/  IMAD.WIDE R8, R13, 0x4, R8 ;  /* 0x000000040d087825 */ /* 0x002fca00078e0208 */
[----:B------:R-:W2:Y:S01]  /*0600*/  LDG.E R12, desc[UR8][R8.64] ;  /* 0x00000008080c7981 */ /* 0x000ea2000c1e1900 */
[----:B0-----:R-:W-:-:S05]  /*0610*/  IMAD.WIDE R10, R15, 0x4, R10 ;  /* 0x000000040f0a7825 */ /* 0x001fca00078e020a */
[----:B------:R-:W2:Y:S02]  /*0620*/  LDG.E R13, desc[UR8][R10.64] ;  /* 0x000000080a0d7981 */ /* 0x000ea4000c1e1900 */
        /* <DEDUP_REMOVED lines=11> */
[----:B------:R-:W2:Y:S01]  /*06e0*/  LDG.E R5, desc[UR8][R10.64+0xc] ;  /* 0x00000c080a057981 */ /* 0x000ea2000c1e1900 */
[----:B------:R-:W-:Y:S02]  /*06f0*/  VIADD R7, R7, 0x4 ;  /* 0x0000000407077836 */ /* 0x000fe40000000000 */
[----:B--2---:R-:W-:-:S05]  /*0700*/  IMAD R5, R12, R5, R17 ;  /* 0x000000050c057224 */ /* 0x004fca00078e0211 */
[----:B------:R1:W-:Y:S02]  /*0710*/  STG.E desc[UR8][R2.64], R5 ;  /* 0x0000000502007986 */ /* 0x0003e4000c101908 */
.L_x_3:
[----:B------:R-:W-:Y:S05]  /*0720*/  @!P1 EXIT ;  /* 0x000000000000994d */ /* 0x000fea0003800000 */
[----:B------:R-:W-:Y:S02]  /*0730*/  ISETP.NE.AND P0, PT, R14, 0x1, PT ;  /* 0x000000010e00780c */ /* 0x000fe40003f05270 */
[----:B------:R-:W-:-:S04]  /*0740*/  LOP3.LUT R6, R6, 0x1, RZ, 0xc0, !PT ;  /* 0x0000000106067812 */ /* 0x000fc800078ec0ff */
[----:B------:R-:W-:-:S07]  /*0750*/  ISETP.NE.U32.AND P1, PT, R6, 0x1, PT ;  /* 0x000000010600780c */ /* 0x000fce0003f25070 */
[----:B------:R-:W-:Y:S06]  /*0760*/  @!P0 BRA `(.L_x_4) ;  /* 0x00000000003c8947 */ /* 0x000fec0003800000 */
[----:B------:R-:W2:Y:S01]  /*0770*/  LDC.64 R8, c[0x0][0x388] ;  /* 0x0000e200ff087b82 */ /* 0x000ea20000000a00 */
[-C--:B-1----:R-:W-:Y:S02]  /*0780*/  IADD3 R13, PT, PT, R0, R7.reuse, RZ ;  /* 0x00000007000d7210 */ /* 0x082fe40007ffe0ff */
[----:B0-----:R-:W-:-:S05]  /*0790*/  IADD3 R15, PT, PT, R4, R7, RZ ;  /* 0x00000007040f7210 */ /* 0x001fca0007ffe0ff */
[----:B------:R-:W0:Y:S01]  /*07a0*/  LDC.64 R10, c[0x0][0x380] ;  /* 0x0000e000ff0a7b82 */ /* 0x000e220000000a00 */
[----:B--2---:R-:W-:-:S05]  /*07b0*/  IMAD.WIDE R8, R13, 0x4, R8 ;  /* 0x000000040d087825 */ /* 0x004fca00078e0208 */
[----:B------:R-:W2:Y:S01]  /*07c0*/  LDG.E R6, desc[UR8][R8.64] ;  /* 0x0000000808067981 */ /* 0x000ea2000c1e1900 */
[----:B0-----:R-:W-:-:S05]  /*07d0*/  IMAD.WIDE R10, R15, 0x4, R10 ;  /* 0x000000040f0a7825 */ /* 0x001fca00078e020a */
[----:B------:R-:W2:Y:S02]  /*07e0*/  LDG.E R12, desc[UR8][R10.64] ;  /* 0x000000080a0c7981 */ /* 0x000ea4000c1e1900 */
[----:B--2---:R-:W-:-:S05]  /*07f0*/  IMAD R13, R6, R12, R5 ;  /* 0x0000000c060d7224 */ /* 0x004fca00078e0205 */
[----:B------:R2:W-:Y:S04]  /*0800*/  STG.E desc[UR8][R2.64], R13 ;  /* 0x0000000d02007986 */ /* 0x0005e8000c101908 */
[----:B------:R-:W3:Y:S04]  /*0810*/  LDG.E R6, desc[UR8][R8.64+0x4] ;  /* 0x0000040808067981 */ /* 0x000ee8000c1e1900 */
[----:B------:R-:W3:Y:S01]  /*0820*/  LDG.E R5, desc[UR8][R10.64+0x4] ;  /* 0x000004080a057981 */ /* 0x000ee2000c1e1900 */
[----:B------:R-:W-:Y:S01]  /*0830*/  IADD3 R7, PT, PT, R7, 0x2, RZ ;  /* 0x0000000207077810 */ /* 0x000fe20007ffe0ff */
[----:B---3--:R-:W-:-:S05]  /*0840*/  IMAD R5, R6, R5, R13 ;  /* 0x0000000506057224 */ /* 0x008fca00078e020d */
[----:B------:R2:W-:Y:S02]  /*0850*/  STG.E desc[UR8][R2.64], R5 ;  /* 0x0000000502007986 */ /* 0x0005e4000c101908 */
.L_x_4:
[----:B------:R-:W-:Y:S05]  /*0860*/  @P1 EXIT ;  /* 0x000000000000194d */ /* 0x000fea0003800000 */
[----:B------:R-:W3:Y:S01]  /*0870*/  LDC.64 R8, c[0x0][0x388] ;  /* 0x0000e200ff087b82 */ /* 0x000ee20000000a00 */
[-C--:B-12---:R-:W-:Y:S02]  /*0880*/  IADD3 R13, PT, PT, R0, R7.reuse, RZ ;  /* 0x00000007000d7210 */ /* 0x086fe40007ffe0ff */
[----:B0-----:R-:W-:-:S05]  /*0890*/  IADD3 R15, PT, PT, R4, R7, RZ ;  /* 0x00000007040f7210 */ /* 0x001fca0007ffe0ff */
[----:B------:R-:W0:Y:S01]  /*08a0*/  LDC.64 R10, c[0x0][0x380] ;  /* 0x0000e000ff0a7b82 */ /* 0x000e220000000a00 */
[----:B---3--:R-:W-:-:S06]  /*08b0*/  IMAD.WIDE R6, R13, 0x4, R8 ;  /* 0x000000040d067825 */ /* 0x008fcc00078e0208 */
[----:B------:R-:W2:Y:S01]  /*08c0*/  LDG.E R6, desc[UR8][R6.64] ;  /* 0x0000000806067981 */ /* 0x000ea2000c1e1900 */
[----:B0-----:R-:W-:-:S06]  /*08d0*/  IMAD.WIDE R8, R15, 0x4, R10 ;  /* 0x000000040f087825 */ /* 0x001fcc00078e020a */
[----:B------:R-:W2:Y:S02]  /*08e0*/  LDG.E R8, desc[UR8][R8.64] ;  /* 0x0000000808087981 */ /* 0x000ea4000c1e1900 */
[----:B--2---:R-:W-:-:S05]  /*08f0*/  IMAD R5, R6, R8, R5 ;  /* 0x0000000806057224 */ /* 0x004fca00078e0205 */
[----:B------:R-:W-:Y:S01]  /*0900*/  STG.E desc[UR8][R2.64], R5 ;  /* 0x0000000502007986 */ /* 0x000fe2000c101908 */
[----:B------:R-:W-:Y:S05]  /*0910*/  EXIT ;  /* 0x000000000000794d */ /* 0x000fea0003800000 */
.L_x_5:
        /* <DEDUP_REMOVED lines=14> */
.L_x_21:


//--------------------- .text._Z6gatherPiS_S_PjS_iiiiiii --------------------------
	.section	.text._Z6gatherPiS_S_PjS_iiiiiii,"ax",@progbits
	.align	128
        .global         _Z6gatherPiS_S_PjS_iiiiiii
        .type           _Z6gatherPiS_S_PjS_iiiiiii,@function
        .size           _Z6gatherPiS_S_PjS_iiiiiii,(.L_x_22 - _Z6gatherPiS_S_PjS_iiiiiii)
        .other          _Z6gatherPiS_S_PjS_iiiiiii,@"STO_CUDA_ENTRY STV_DEFAULT"
_Z6gatherPiS_S_PjS_iiiiiii:
.text._Z6gatherPiS_S_PjS_iiiiiii:
[----:B------:R-:W-:Y:S08]  /*0000*/  LDC R1, c[0x0][0x37c] ;  /* 0x0000df00ff017b82 */ /* 0x000ff00000000800 */
[----:B------:R-:W0:Y:S01]  /*0010*/  LDC R7, c[0x0][0x3b0] ;  /* 0x0000ec00ff077b82 */ /* 0x000e220000000800 */
[----:B------:R-:W1:Y:S07]  /*0020*/  S2R R9, SR_TID.X ;  /* 0x0000000000097919 */ /* 0x000e6e0000002100 */
[----:B------:R-:W1:Y:S08]  /*0030*/  S2UR UR4, SR_CTAID.X ;  /* 0x00000000000479c3 */ /* 0x000e700000002500 */
[----:B------:R-:W1:Y:S01]  /*0040*/  LDC R2, c[0x0][0x360] ;  /* 0x0000d800ff027b82 */ /* 0x000e620000000800 */
[----:B0-----:R-:W-:-:S04]  /*0050*/  IABS R3, R7 ;  /* 0x0000000700037213 */ /* 0x001fc80000000000 */
[----:B------:R-:W0:Y:S01]  /*0060*/  I2F.RP R0, R3 ;  /* 0x0000000300007306 */ /* 0x000e220000209400 */
[----:B-1----:R-:W-:-:S07]  /*0070*/  IMAD R2, R2, UR4, R9 ;  /* 0x0000000402027c24 */ /* 0x002fce000f8e0209 */
[----:B0-----:R-:W0:Y:S02]  /*0080*/  MUFU.RCP R0, R0 ;  /* 0x0000000000007308 */ /* 0x001e240000001000 */
[----:B0-----:R-:W-:-:S06]  /*0090*/  VIADD R4, R0, 0xffffffe ;  /* 0x0ffffffe00047836 */ /* 0x001fcc0000000000 */
[----:B------:R0:W1:Y:S02]  /*00a0*/  F2I.FTZ.U32.TRUNC.NTZ R5, R4 ;  /* 0x0000000400057305 */ /* 0x000064000021f000 */
[----:B0-----:R-:W-:Y:S02]  /*00b0*/  HFMA2 R4, -RZ, RZ, 0, 0 ;  /* 0x00000000ff047431 */ /* 0x001fe400000001ff */
[----:B-1----:R-:W-:-:S04]  /*00c0*/  IMAD.MOV R6, RZ, RZ, -R5 ;  /* 0x000000ffff067224 */ /* 0x002fc800078e0a05 */
[----:B------:R-:W-:Y:S01]  /*00d0*/  IMAD R9, R6, R3, RZ ;  /* 0x0000000306097224 */ /* 0x000fe200078e02ff */
[----:B------:R-:W-:-:S03]  /*00e0*/  IABS R6, R2 ;  /* 0x0000000200067213 */ /* 0x000fc60000000000 */
[----:B------:R-:W-:-:S06]  /*00f0*/  IMAD.HI.U32 R5, R5, R9, R4 ;  /* 0x0000000905057227 */ /* 0x000fcc00078e0004 */
[----:B------:R-:W-:-:S04]  /*0100*/  IMAD.HI.U32 R0, R5, R6, RZ ;  /* 0x0000000605007227 */ /* 0x000fc800078e00ff */
[----:B------:R-:W-:-:S04]  /*0110*/  IMAD.MOV R5, RZ, RZ, -R0 ;  /* 0x000000ffff057224 */ /* 0x000fc800078e0a00 */
[----:B------:R-:W-:-:S05]  /*0120*/  IMAD R4, R3, R5, R6 ;  /* 0x0000000503047224 */ /* 0x000fca00078e0206 */
[----:B------:R-:W-:-:S13]  /*0130*/  ISETP.GT.U32.AND P1, PT, R3, R4, PT ;  /* 0x000000040300720c */ /* 0x000fda0003f24070 */
[----:B------:R-:W-:Y:S01]  /*0140*/  @!P1 IMAD.IADD R4, R4, 0x1, -R3 ;  /* 0x0000000104049824 */ /* 0x000fe200078e0a03 */
[----:B------:R-:W-:Y:S02]  /*0150*/  @!P1 IADD3 R0, PT, PT, R0, 0x1, RZ ;  /* 0x0000000100009810 */ /* 0x000fe40007ffe0ff */
[----:B------:R-:W-:Y:S02]  /*0160*/  ISETP.NE.AND P1, PT, R7, RZ, PT ;  /* 0x000000ff0700720c */ /* 0x000fe40003f25270 */
[----:B------:R-:W-:Y:S02]  /*0170*/  ISETP.GE.U32.AND P0, PT, R4, R3, PT ;  /* 0x000000030400720c */ /* 0x000fe40003f06070 */
[----:B------:R-:W-:-:S04]  /*0180*/  LOP3.LUT R4, R2, R7, RZ, 0x3c, !PT ;  /* 0x0000000702047212 */ /* 0x000fc800078e3cff */
[----:B------:R-:W-:-:S07]  /*0190*/  ISETP.GE.AND P2, PT, R4, RZ, PT ;  /* 0x000000ff0400720c */ /* 0x000fce0003f46270 */
[----:B------:R-:W-:-:S06]  /*01a0*/  @P0 VIADD R0, R0, 0x1 ;  /* 0x0000000100000836 */ /* 0x000fcc0000000000 */
[----:B------:R-:W-:Y:S01]  /*01b0*/  @!P2 IMAD.MOV R0, RZ, RZ, -R0 ;  /* 0x000000ffff00a224 */ /* 0x000fe200078e0a00 */
[----:B------:R-:W-:-:S04]  /*01c0*/  @!P1 LOP3.LUT R0, RZ, R7, RZ, 0x33, !PT ;  /* 0x00000007ff009212 */ /* 0x000fc800078e33ff */
[----:B------:R-:W-:-:S05]  /*01d0*/  IADD3 R4, PT, PT, -R0, RZ, RZ ;  /* 0x000000ff00047210 */ /* 0x000fca0007ffe1ff */
[----:B------:R-:W-:-:S05]  /*01e0*/  IMAD R2, R7, R4, R2 ;  /* 0x0000000407027224 */ /* 0x000fca00078e0202 */
[----:B------:R-:W-:-:S13]  /*01f0*/  ISETP.GE.AND P0, PT, R2, 0x1, PT ;  /* 0x000000010200780c */ /* 0x000fda0003f06270 */
[----:B------:R-:W-:Y:S05]  /*0200*/  @!P0 EXIT ;  /* 0x000000000000894d */ /* 0x000fea0003800000 */
[----:B------:R-:W0:Y:S08]  /*0210*/  LDC R4, c[0x0][0x3c0] ;  /* 0x0000f000ff047b82 */ /* 0x000e300000000800 */
[----:B------:R-:W1:Y:S01]  /*0220*/  LDC R9, c[0x0][0x3ac] ;  /* 0x0000eb00ff097b82 */ /* 0x000e620000000800 */
[----:B0-----:R-:W-:-:S04]  /*0230*/  IABS R6, R4 ;  /* 0x0000000400067213 */ /* 0x001fc80000000000 */
[----:B------:R-:W0:Y:S01]  /*0240*/  I2F.RP R5, R6 ;  /* 0x0000000600057306 */ /* 0x000e220000209400 */
[----:B-1----:R-:W-:-:S07]  /*0250*/  IABS R12, R9 ;  /* 0x00000009000c7213 */ /* 0x002fce0000000000 */
[----:B0-----:R-:W0:Y:S02]  /*0260*/  MUFU.RCP R5, R5 ;  /* 0x0000000500057308 */ /* 0x001e240000001000 */
[----:B0-----:R-:W-:Y:S01]  /*0270*/  VIADD R10, R5, 0xffffffe ;  /* 0x0ffffffe050a7836 */ /* 0x001fe20000000000 */
[----:B------:R-:W-:-:S05]  /*0280*/  IABS R5, R2 ;  /* 0x0000000200057213 */ /* 0x000fca0000000000 */
[----:B------:R0:W1:Y:S02]  /*0290*/  F2I.FTZ.U32.TRUNC.NTZ R11, R10 ;  /* 0x0000000a000b7305 */ /* 0x000064000021f000 */
[----:B0-----:R-:W-:Y:S01]  /*02a0*/  MOV R10, RZ ;  /* 0x000000ff000a7202 */ /* 0x001fe20000000f00 */
[----:B-1----:R-:W-:-:S04]  /*02b0*/  IMAD.MOV R13, RZ, RZ, -R11 ;  /* 0x000000ffff0d7224 */ /* 0x002fc800078e0a0b */
[----:B------:R-:W-:-:S04]  /*02c0*/  IMAD R13, R13, R6, RZ ;  /* 0x000000060d0d7224 */ /* 0x000fc800078e02ff */
[----:B------:R-:W-:-:S04]  /*02d0*/  IMAD.HI.U32 R8, R11, R13, R10 ;  /* 0x0000000d0b087227 */ /* 0x000fc800078e000a */
[----:B------:R-:W-:Y:S02]  /*02e0*/  IMAD.MOV.U32 R13, RZ, RZ, R12 ;  /* 0x000000ffff0d7224 */ /* 0x000fe400078e000c */
[----:B------:R-:W-:-:S04]  /*02f0*/  IMAD.HI.U32 R10, R8, R5, RZ ;  /* 0x00000005080a7227 */ /* 0x000fc800078e00ff */
[----:B------:R-:W-:-:S04]  /*0300*/  IMAD.HI.U32 R12, R8, R13, RZ ;  /* 0x0000000d080c7227 */ /* 0x000fc800078e00ff */
[----:B------:R-:W-:Y:S01]  /*0310*/  IMAD.MOV R11, RZ, RZ, -R10 ;  /* 0x000000ffff0b7224 */ /* 0x000fe200078e0a0a */
[----:B------:R-:W-:-:S03]  /*0320*/  IADD3 R14, PT, PT, -R12, RZ, RZ ;  /* 0x000000ff0c0e7210 */ /* 0x000fc60007ffe1ff */
[C---:B------:R-:W-:Y:S02]  /*0330*/  IMAD R5, R6.reuse, R11, R5 ;  /* 0x0000000b06057224 */ /* 0x040fe400078e0205 */
[C---:B------:R-:W-:Y:S01]  /*0340*/  IMAD R11, R6.reuse, R14, R13 ;  /* 0x0000000e060b7224 */ /* 0x040fe200078e020d */
[----:B------:R-:W-:Y:S02]  /*0350*/  LOP3.LUT R13, R9, R4, RZ, 0x3c, !PT ;  /* 0x00000004090d7212 */ /* 0x000fe400078e3cff */
[C---:B------:R-:W-:Y:S02]  /*0360*/  ISETP.GT.U32.AND P3, PT, R6.reuse, R5, PT ;  /* 0x000000050600720c */ /* 0x040fe40003f64070 */
[----:B------:R-:W-:-:S11]  /*0370*/  ISETP.GT.U32.AND P4, PT, R6, R11, PT ;  /* 0x0000000b0600720c */ /* 0x000fd60003f84070 */
[--C-:B------:R-:W-:Y:S01]  /*0380*/  @!P3 IMAD.IADD R5, R5, 0x1, -R6.reuse ;  /* 0x000000010505b824 */ /* 0x100fe200078e0a06 */
[----:B------:R-:W-:Y:S01]  /*0390*/  @!P3 IADD3 R10, PT, PT, R10, 0x1, RZ ;  /* 0x000000010a0ab810 */ /* 0x000fe20007ffe0ff */
[----:B------:R-:W-:Y:S01]  /*03a0*/  @!P4 IMAD.IADD R11, R11, 0x1, -R6 ;  /* 0x000000010b0bc824 */ /* 0x000fe200078e0a06 */
[----:B------:R-:W-:Y:S01]  /*03b0*/  ISETP.GE.AND P3, PT, R13, RZ, PT ;  /* 0x000000ff0d00720c */ /* 0x000fe20003f66270 */
[----:B------:R-:W-:Y:S01]  /*03c0*/  @!P4 VIADD R12, R12, 0x1 ;  /* 0x000000010c0cc836 */ /* 0x000fe20000000000 */
[-C--:B------:R-:W-:Y:S02]  /*03d0*/  ISETP.GE.U32.AND P1, PT, R5, R6.reuse, PT ;  /* 0x000000060500720c */ /* 0x080fe40003f26070 */
[----:B------:R-:W-:Y:S01]  /*03e0*/  ISETP.GE.U32.AND P2, PT, R11, R6, PT ;  /* 0x000000060b00720c */ /* 0x000fe20003f46070 */
[----:B------:R-:W0:Y:S01]  /*03f0*/  LDC R5, c[0x0][0x3b4] ;  /* 0x0000ed00ff057b82 */ /* 0x000e220000000800 */
[----:B------:R-:W-:-:S04]  /*0400*/  LOP3.LUT R11, R2, R4, RZ, 0x3c, !PT ;  /* 0x00000004020b7212 */ /* 0x000fc800078e3cff */
[----:B------:R-:W-:-:S05]  /*0410*/  ISETP.GE.AND P0, PT, R11, RZ, PT ;  /* 0x000000ff0b00720c */ /* 0x000fca0003f06270 */
[----:B------:R-:W-:Y:S01]  /*0420*/  @P1 VIADD R10, R10, 0x1 ;  /* 0x000000010a0a1836 */ /* 0x000fe20000000000 */
[----:B------:R-:W-:Y:S02]  /*0430*/  ISETP.NE.AND P1, PT, R4, RZ, PT ;  /* 0x000000ff0400720c */ /* 0x000fe40003f25270 */
[----:B------:R-:W-:Y:S01]  /*0440*/  @P2 IADD3 R12, PT, PT, R12, 0x1, RZ ;  /* 0x000000010c0c2810 */ /* 0x000fe20007ffe0ff */
[----:B------:R-:W-:Y:S01]  /*0450*/  IMAD.MOV.U32 R11, RZ, RZ, R10 ;  /* 0x000000ffff0b7224 */ /* 0x000fe200078e000a */
[----:B------:R-:W-:-:S03]  /*0460*/  LOP3.LUT R10, RZ, R4, RZ, 0x33, !PT ;  /* 0x00000004ff0a7212 */ /* 0x000fc600078e33ff */
[----:B------:R-:W-:Y:S01]  /*0470*/  IMAD.MOV.U32 R13, RZ, RZ, R12 ;  /* 0x000000ffff0d7224 */ /* 0x000fe200078e000c */
[----:B------:R-:W-:-:S03]  /*0480*/  @!P0 IADD3 R11, PT, PT, -R11, RZ, RZ ;  /* 0x000000ff0b0b8210 */ /* 0x000fc60007ffe1ff */
[----:B------:R-:W-:Y:S01]  /*0490*/  @!P3 IMAD.MOV R13, RZ, RZ, -R13 ;  /* 0x000000ffff0db224 */ /* 0x000fe200078e0a0d */
[----:B------:R-:W-:-:S04]  /*04a0*/  SEL R12, R10, R11, !P1 ;  /* 0x0000000b0a0c7207 */ /* 0x000fc80004800000 */
[----:B------:R-:W-:Y:S01]  /*04b0*/  SEL R13, R10, R13, !P1 ;  /* 0x0000000d0a0d7207 */ /* 0x000fe20004800000 */
[----:B0-----:R-:W-:-:S05]  /*04c0*/  IMAD.IADD R12, R12, 0x1, R5 ;  /* 0x000000010c0c7824 */ /* 0x001fca00078e0205 */
[----:B------:R-:W-:-:S04]  /*04d0*/  ISETP.GE.AND P0, PT, R12, R13, PT ;  /* 0x0000000d0c00720c */ /* 0x000fc80003f06270 */
[----:B------:R-:W-:-:S13]  /*04e0*/  ISETP.LT.OR P0, PT, R0, 0x1, P0 ;  /* 0x000000010000780c */ /* 0x000fda0000701670 */
[----:B------:R-:W-:Y:S05]  /*04f0*/  @P0 EXIT ;  /* 0x000000000000094d */ /* 0x000fea0003800000 */
[----:B------:R-:W-:-:S05]  /*0500*/  IABS R15, R0 ;  /* 0x00000000000f7213 */ /* 0x000fca0000000000 */
[----:B------:R-:W-:-:S04]  /*0510*/  IMAD.HI.U32 R11, R8, R15, RZ ;  /* 0x0000000f080b7227 */ /* 0x000fc800078e00ff */
[----:B------:R-:W-:Y:S01]  /*0520*/  IMAD.HI.U32 R8, R8, R3, RZ ;  /* 0x0000000308087227 */ /* 0x000fe200078e00ff */
[----:B------:R-:W-:-:S03]  /*0530*/  IADD3 R12, PT, PT, -R11, RZ, RZ ;  /* 0x000000ff0b0c7210 */ /* 0x000fc60007ffe1ff */
[----:B------:R-:W-:Y:S02]  /*0540*/  IMAD.MOV R14, RZ, RZ, -R8 ;  /* 0x000000ffff0e7224 */ /* 0x000fe400078e0a08 */
[C---:B------:R-:W-:Y:S02]  /*0550*/  IMAD R15, R6.reuse, R12, R15 ;  /* 0x0000000c060f7224 */ /* 0x040fe400078e020f */
[C---:B------:R-:W-:Y:S01]  /*0560*/  IMAD R3, R6.reuse, R14, R3 ;  /* 0x0000000e06037224 */ /* 0x040fe200078e0203 */
[----:B------:R-:W0:Y:S02]  /*0570*/  LDC R12, c[0x0][0x3b8] ;  /* 0x0000ee00ff0c7b82 */ /* 0x000e240000000800 */
[C---:B------:R-:W-:Y:S02]  /*0580*/  ISETP.GT.U32.AND P5, PT, R6.reuse, R15, PT ;  /* 0x0000000f0600720c */ /* 0x040fe40003fa4070 */
[----:B------:R-:W-:-:S11]  /*0590*/  ISETP.GT.U32.AND P4, PT, R6, R3, PT ;  /* 0x000000030600720c */ /* 0x000fd60003f84070 */
[----:B------:R-:W-:Y:S02]  /*05a0*/  @!P5 IMAD.IADD R15, R15, 0x1, -R6 ;  /* 0x000000010f0fd824 */ /* 0x000fe400078e0a06 */
[-C--:B------:R-:W-:Y:S01]  /*05b0*/  @!P4 IADD3 R3, PT, PT, R3, -R6.reuse, RZ ;  /* 0x800000060303c210 */ /* 0x080fe20007ffe0ff */
[----:B------:R-:W-:Y:S02]  /*05c0*/  @!P5 VIADD R11, R11, 0x1 ;  /* 0x000000010b0bd836 */ /* 0x000fe40000000000 */
[-C--:B------:R-:W-:Y:S01]  /*05d0*/  ISETP.GE.U32.AND P3, PT, R15, R6.reuse, PT ;  /* 0x000000060f00720c */ /* 0x080fe20003f66070 */
[----:B------:R-:W-:Y:S01]  /*05e0*/  @!P4 VIADD R8, R8, 0x1 ;  /* 0x000000010808c836 */ /* 0x000fe20000000000 */
[----:B------:R-:W-:Y:S02]  /*05f0*/  ISETP.GE.U32.AND P2, PT, R3, R6, PT ;  /* 0x000000060300720c */ /* 0x000fe40003f46070 */
[-C--:B------:R-:W-:Y:S02]  /*0600*/  LOP3.LUT R3, R0, R4.reuse, RZ, 0x3c, !PT ;  /* 0x0000000400037212 */ /* 0x080fe400078e3cff */
[----:B------:R-:W-:-:S02]  /*0610*/  LOP3.LUT R4, R7, R4, RZ, 0x3c, !PT ;  /* 0x0000000407047212 */ /* 0x000fc400078e3cff */
[----:B------:R-:W-:Y:S02]  /*0620*/  ISETP.GE.AND P0, PT, R3, RZ, PT ;  /* 0x000000ff0300720c */ /* 0x000fe40003f06270 */
[----:B------:R-:W-:-:S03]  /*0630*/  ISETP.GE.AND P5, PT, R4, RZ, PT ;  /* 0x000000ff0400720c */ /* 0x000fc60003fa6270 */
[----:B------:R-:W-:Y:S02]  /*0640*/  @P3 IADD3 R11, PT, PT, R11, 0x1, RZ ;  /* 0x000000010b0b3810 */ /* 0x000fe40007ffe0ff */
[----:B------:R-:W-:-:S06]  /*0650*/  @P2 VIADD R8, R8, 0x1 ;  /* 0x0000000108082836 */ /* 0x000fcc0000000000 */
[----:B------:R-:W-:Y:S02]  /*0660*/  @!P0 IMAD.MOV R11, RZ, RZ, -R11 ;  /* 0x000000ffff0b8224 */ /* 0x000fe400078e0a0b */
[----:B------:R-:W-:-:S03]  /*0670*/  @!P5 IADD3 R8, PT, PT, -R8, RZ, RZ ;  /* 0x000000ff0808d210 */ /* 0x000fc60007ffe1ff */
[C---:B------:R-:W-:Y:S02]  /*0680*/  SEL R11, R10.reuse, R11, !P1 ;  /* 0x0000000b0a0b7207 */ /* 0x040fe40004800000 */
[----:B------:R-:W-:-:S03]  /*0690*/  SEL R3, R10, R8, !P1 ;  /* 0x000000080a037207 */ /* 0x000fc60004800000 */
[----:B0-----:R-:W-:-:S05]  /*06a0*/  IMAD.IADD R4, R11, 0x1, R12 ;  /* 0x000000010b047824 */ /* 0x001fca00078e020c */
[----:B------:R-:W-:-:S13]  /*06b0*/  ISETP.GE.AND P0, PT, R4, R3, PT ;  /* 0x000000030400720c */ /* 0x000fda0003f06270 */
[----:B------:R-:W-:Y:S05]  /*06c0*/  @P0 EXIT ;  /* 0x000000000000094d */ /* 0x000fea0003800000 */
[C---:B------:R-:W-:Y:S01]  /*06d0*/  VIADD R4, R5.reuse, 0xffffffff ;  /* 0xffffffff05047836 */ /* 0x040fe20000000000 */
[----:B------:R-:W-:-:S04]  /*06e0*/  IADD3 R5, PT, PT, -R5, 0x1, RZ ;  /* 0x0000000105057810 */ /* 0x000fc80007ffe1ff */
[----:B------:R-:W-:Y:S02]  /*06f0*/  LEA.HI R4, R4, R4, RZ, 0x1 ;  /* 0x0000000404047211 */ /* 0x000fe400078f08ff */
[----:B------:R-:W-:Y:S02]  /*0700*/  LEA.HI R5, R5, R5, RZ, 0x1 ;  /* 0x0000000505057211 */ /* 0x000fe400078f08ff */
[----:B------:R-:W-:Y:S02]  /*0710*/  SHF.R.S32.HI R11, RZ, 0x1, R4 ;  /* 0x00000001ff0b7819 */ /* 0x000fe40000011404 */
[----:B------:R-:W-:Y:S02]  /*0720*/  SHF.R.S32.HI R6, RZ, 0x1, R5 ;  /* 0x00000001ff067819 */ /* 0x000fe40000011405 */
[----:B------:R-:W-:Y:S02]  /*0730*/  IADD3 R4, PT, PT, R12, -0x1, RZ ;  /* 0xffffffff0c047810 */ /* 0x000fe40007ffe0ff */
[----:B------:R-:W-:-:S13]  /*0740*/  ISETP.GT.AND P0, PT, R6, R11, PT ;  /* 0x0000000b0600720c */ /* 0x000fda0003f04270 */
[----:B------:R-:W-:Y:S05]  /*0750*/  @P0 EXIT ;  /* 0x000000000000094d */ /* 0x000fea0003800000 */
[----:B------:R-:W-:Y:S02]  /*0760*/  IADD3 R8, PT, PT, -R12, 0x1, RZ ;  /* 0x000000010c087810 */ /* 0x000fe40007ffe1ff */
[----:B------:R-:W-:Y:S02]  /*0770*/  LEA.HI R5, R4, R4, RZ, 0x1 ;  /* 0x0000000404057211 */ /* 0x000fe400078f08ff */
[----:B------:R-:W-:Y:S02]  /*0780*/  LEA.HI R8, R8, R8, RZ, 0x1 ;  /* 0x0000000808087211 */ /* 0x000fe400078f08ff */
[----:B------:R-:W-:Y:S02]  /*0790*/  SHF.R.S32.HI R5, RZ, 0x1, R5 ;  /* 0x00000001ff057819 */ /* 0x000fe40000011405 */
[----:B------:R-:W-:-:S04]  /*07a0*/  SHF.R.S32.HI R16, RZ, 0x1, R8 ;  /* 0x00000001ff107819 */ /* 0x000fc80000011408 */
[----:B------:R-:W-:-:S13]  /*07b0*/  ISETP.GT.AND P0, PT, R16, R5, PT ;  /* 0x000000051000720c */ /* 0x000fda0003f04270 */
[----:B------:R-:W-:Y:S05]  /*07c0*/  @P0 EXIT ;  /* 0x000000000000094d */ /* 0x000fea0003800000 */
[----:B------:R-:W0:Y:S01]  /*07d0*/  S2R R4, SR_CTAID.Y ;  /* 0x0000000000047919 */ /* 0x000e220000002600 */
[----:B------:R-:W-:Y:S01]  /*07e0*/  BSSY.RECONVERGENT B0, `(.L_x_6) ;  /* 0x000001d000007945 */ /* 0x000fe20003800200 */
[----:B------:R-:W-:Y:S01]  /*07f0*/  IMAD.IADD R8, R0, 0x1, R5 ;  /* 0x0000000100087824 */ /* 0x000fe200078e0205 */
[-C--:B------:R-:W-:Y:S01]  /*0800*/  MOV R18, R6.reuse ;  /* 0x0000000600127202 */ /* 0x080fe20000000f00 */
[----:B------:R-:W1:Y:S01]  /*0810*/  LDCU.64 UR10, c[0x0][0x358] ;  /* 0x00006b00ff0a77ac */ /* 0x000e620008000a00 */
[----:B------:R-:W2:Y:S01]  /*0820*/  LDCU UR4, c[0x0][0x3b0] ;  /* 0x00007600ff0477ac */ /* 0x000ea20008000800 */
[----:B0-----:R-:W-:Y:S01]  /*0830*/  IMAD R12, R4, R9, RZ ;  /* 0x00000009040c7224 */ /* 0x001fe200078e02ff */
[----:B------:R-:W-:-:S03]  /*0840*/  VIMNMX R9, PT, PT, R11, R6, !PT ;  /* 0x000000060b097248 */ /* 0x000fc60007fe0100 */
[----:B------:R-:W-:Y:S02]  /*0850*/  IMAD R15, R12, R7, RZ ;  /* 0x000000070c0f7224 */ /* 0x000fe400078e02ff */
[C---:B------:R-:W-:Y:S02]  /*0860*/  IMAD.IADD R7, R2.reuse, 0x1, R11 ;  /* 0x0000000102077824 */ /* 0x040fe400078e020b */
[----:B-12---:R-:W-:-:S07]  /*0870*/  IMAD.IADD R19, R2, 0x1, R15 ;  /* 0x0000000102137824 */ /* 0x006fce00078e020f */
.L_x_10:
[----:B------:R-:W0:Y:S01]  /*0880*/  LDC.64 R10, c[0x0][0x380] ;  /* 0x0000e000ff0a7b82 */ /* 0x000e220000000a00 */
[----:B------:R-:W-:Y:S01]  /*0890*/  BSSY.RELIABLE B1, `(.L_x_7) ;  /* 0x000000d000017945 */ /* 0x000fe20003800100 */
[----:B------:R-:W-:Y:S01]  /*08a0*/  IMAD.IADD R21, R19, 0x1, R18 ;  /* 0x0000000113157824 */ /* 0x000fe200078e0212 */
[----:B------:R-:W-:-:S07]  /*08b0*/  MOV R17, R16 ;  /* 0x0000001000117202 */ /* 0x000fce0000000f00 */
.L_x_9:
[----:B------:R-:W-:-:S04]  /*08c0*/  IMAD.IADD R14, R0, 0x1, R17 ;  /* 0x00000001000e7824 */ /* 0x000fc800078e0211 */
[----:B------:R-:W-:-:S04]  /*08d0*/  IMAD R15, R14, UR4, R21 ;  /* 0x000000040e0f7c24 */ /* 0x000fc8000f8e0215 */
[----:B0-----:R-:W-:-:S06]  /*08e0*/  IMAD.WIDE R14, R15, 0x4, R10 ;  /* 0x000000040f0e7825 */ /* 0x001fcc00078e020a */
[----:B------:R-:W2:Y:S02]  /*08f0*/  LDG.E R14, desc[UR10][R14.64] ;  /* 0x0000000a0e0e7981 */ /* 0x000ea4000c1e1900 */
[----:B--2---:R-:W-:-:S13]  /*0900*/  ISETP.NE.AND P0, PT, R14, 0x1, PT ;  /* 0x000000010e00780c */ /* 0x004fda0003f05270 */
[----:B------:R-:W-:Y:S05]  /*0910*/  @!P0 BREAK.RELIABLE B1 ;  /* 0x0000000000018942 */ /* 0x000fea0003800100 */
[----:B------:R-:W-:Y:S05]  /*0920*/  @!P0 BRA `(.L_x_8) ;  /* 0x0000000000208947 */ /* 0x000fea0003800000 */
[C---:B------:R-:W-:Y:S01]  /*0930*/  ISETP.NE.AND P0, PT, R17.reuse, R5, PT ;  /* 0x000000051100720c */ /* 0x040fe20003f05270 */
[----:B------:R-:W-:-:S12]  /*0940*/  VIADD R17, R17, 0x1 ;  /* 0x0000000111117836 */ /* 0x000fd80000000000 */
[----:B------:R-:W-:Y:S05]  /*0950*/  @P0 BRA `(.L_x_9) ;  /* 0xfffffffc00d80947 */ /* 0x000fea000383ffff */
[----:B------:R-:W-:Y:S05]  /*0960*/  BSYNC.RELIABLE B1 ;  /* 0x0000000000017941 */ /* 0x000fea0003800100 */
.L_x_7:
[----:B------:R-:W-:-:S13]  /*0970*/  ISETP.NE.AND P0, PT, R18, R9, PT ;  /* 0x000000091200720c */ /* 0x000fda0003f05270 */
[----:B------:R-:W-:Y:S05]  /*0980*/  @!P0 EXIT ;  /* 0x000000000000894d */ /* 0x000fea0003800000 */
[----:B------:R-:W-:Y:S01]  /*0990*/  IADD3 R18, PT, PT, R18, 0x1, RZ ;  /* 0x0000000112127810 */ /* 0x000fe20007ffe0ff */
[----:B------:R-:W-:Y:S06]  /*09a0*/  BRA `(.L_x_10) ;  /* 0xfffffffc00b47947 */ /* 0x000fec000383ffff */
.L_x_8:
[----:B------:R-:W-:Y:S05]  /*09b0*/  BSYNC.RECONVERGENT B0 ;  /* 0x0000000000007941 */ /* 0x000fea0003800200 */
.L_x_6:
[----:B------:R-:W-:Y:S05]  /*09c0*/  WARPSYNC.ALL ;  /* 0x0000000000007948 */ /* 0x000fea0003800000 */
[----:B------:R-:W0:Y:S01]  /*09d0*/  LDC.64 R10, c[0x0][0x398] ;  /* 0x0000e600ff0a7b82 */ /* 0x000e220000000a00 */
[----:B------:R-:W-:Y:S01]  /*09e0*/  IMAD.MOV.U32 R15, RZ, RZ, 0xf4240 ;  /* 0x000f4240ff0f7424 */ /* 0x000fe200078e00ff */
[----:B------:R-:W1:Y:S04]  /*09f0*/  LDCU UR6, c[0x0][0x3bc] ;  /* 0x00007780ff0677ac */ /* 0x000e680008000800 */
[----:B0-----:R0:W5:Y:S01]  /*0a00*/  ATOMG.E.INC.STRONG.GPU PT, R10, desc[UR10][R10.64], R15 ;  /* 0x8000000f0a0a79a8 */ /* 0x00116200099ef10a */
[----:B-1----:R-:W-:-:S09]  /*0a10*/  UISETP.GE.AND UP0, UPT, UR6, 0x1, UPT ;  /* 0x000000010600788c */ /* 0x002fd2000bf06270 */
[----:B------:R-:W-:Y:S05]  /*0a20*/  BRA.U !UP0, `(.L_x_11) ;  /* 0x0000000d08dc7547 */ /* 0x000fea000b800000 */
[----:B------:R-:W1:Y:S01]  /*0a30*/  LDCU UR4, c[0x0][0x3b8] ;  /* 0x00007700ff0477ac */ /* 0x000e620008000800 */
[----:B0-----:R-:W-:Y:S02]  /*0a40*/  IMAD.IADD R11, R7, 0x1, R12 ;  /* 0x00000001070b7824 */ /* 0x001fe400078e020c */
[----:B------:R-:W-:Y:S01]  /*0a50*/  IMAD R22, R13, R4, RZ ;  /* 0x000000040d167224 */ /* 0x000fe200078e02ff */
[----:B------:R-:W1:Y:S01]  /*0a60*/  LDCU UR5, c[0x0][0x3b4] ;  /* 0x00007680ff0577ac */ /* 0x000e620008000800 */
[----:B------:R-:W-:Y:S02]  /*0a70*/  ULOP3.LUT UR9, UR6, 0x3, URZ, 0xc0, !UPT ;  /* 0x0000000306097892 */ /* 0x000fe4000f8ec0ff */
[----:B-1----:R-:W-:-:S04]  /*0a80*/  UIMAD UR4, UR5, UR4, URZ ;  /* 0x00000004050472a4 */ /* 0x002fc8000f8e02ff */
[----:B------:R-:W-:Y:S02]  /*0a90*/  UIMAD UR4, UR4, UR6, URZ ;  /* 0x00000006040472a4 */ /* 0x000fe4000f8e02ff */
[----:B------:R-:W-:-:S04]  /*0aa0*/  ULOP3.LUT UR6, UR6, 0x7ffffff8, URZ, 0xc0, !UPT ;  /* 0x7ffffff806067892 */ /* 0x000fc8000f8ec0ff */
[----:B-----5:R-:W-:Y:S01]  /*0ab0*/  IMAD R23, R10, UR4, RZ ;  /* 0x000000040a177c24 */ /* 0x020fe2000f8e02ff */
[----:B------:R-:W-:-:S07]  /*0ac0*/  UMOV UR4, URZ ;  /* 0x000000ff00047c82 */ /* 0x000fce0008000000 */
.L_x_18:
[----:B0123--:R-:W0:Y:S01]  /*0ad0*/  LDC R14, c[0x0][0x3c0] ;  /* 0x0000f000ff0e7b82 */ /* 0x00fe220000000800 */
[----:B------:R-:W-:Y:S02]  /*0ae0*/  HFMA2 R12, -RZ, RZ, 0, 0 ;  /* 0x00000000ff0c7431 */ /* 0x000fe400000001ff */
[--C-:B------:R-:W-:Y:S01]  /*0af0*/  IMAD.IADD R15, R7, 0x1, R6.reuse ;  /* 0x00000001070f7824 */ /* 0x100fe200078e0206 */
[----:B------:R-:W1:Y:S01]  /*0b00*/  LDCU UR12, c[0x0][0x3ac] ;  /* 0x00007580ff0c77ac */ /* 0x000e620008000800 */
[----:B------:R-:W-:-:S03]  /*0b10*/  IMAD.IADD R25, R11, 0x1, R6 ;  /* 0x000000010b197824 */ /* 0x000fc600078e0206 */
[----:B------:R-:W-:Y:S01]  /*0b20*/  IABS R20, R15 ;  /* 0x0000000f00147213 */ /* 0x000fe20000000000 */
[----:B------:R-:W2:Y:S01]  /*0b30*/  LDCU UR5, c[0x0][0x3b8] ;  /* 0x00007700ff0577ac */ /* 0x000ea20008000800 */
[----:B------:R-:W3:Y:S01]  /*0b40*/  LDCU UR7, c[0x0][0x3b0] ;  /* 0x00007600ff0777ac */ /* 0x000ee20008000800 */
[----:B------:R-:W4:Y:S01]  /*0b50*/  LDCU UR8, c[0x0][0x3b0] ;  /* 0x00007600ff0877ac */ /* 0x000f220008000800 */
[----:B0-----:R-:W-:Y:S01]  /*0b60*/  IABS R16, R14 ;  /* 0x0000000e00107213 */ /* 0x001fe20000000000 */
[----:B--2---:R-:W-:-:S03]  /*0b70*/  UIADD3 UR5, UPT, UPT, -UR5, 0x1, URZ ;  /* 0x0000000105057890 */ /* 0x004fc6000fffe1ff */
[----:B------:R-:W0:Y:S01]  /*0b80*/  I2F.RP R17, R16 ;  /* 0x0000001000117306 */ /* 0x000e220000209400 */
[----:B------:R-:W-:Y:S01]  /*0b90*/  ULEA.HI UR5, UR5, UR5, URZ, 0x1 ;  /* 0x0000000505057291 */ /* 0x000fe2000f8f08ff */
[----:B----4-:R-:W-:-:S06]  /*0ba0*/  IMAD R25, R25, UR8, R8 ;  /* 0x0000000819197c24 */ /* 0x010fcc000f8e0208 */
[----:B0-----:R-:W0:Y:S02]  /*0bb0*/  MUFU.RCP R17, R17 ;  /* 0x0000001100117308 */ /* 0x001e240000001000 */
[----:B0-----:R-:W-:-:S06]  /*0bc0*/  IADD3 R18, PT, PT, R17, 0xffffffe, RZ ;  /* 0x0ffffffe11127810 */ /* 0x001fcc0007ffe0ff */
[----:B------:R-:W0:Y:S02]  /*0bd0*/  F2I.FTZ.U32.TRUNC.NTZ R13, R18 ;  /* 0x00000012000d7305 */ /* 0x000e24000021f000 */
[----:B0-----:R-:W-:-:S04]  /*0be0*/  IMAD.MOV R19, RZ, RZ, -R13 ;  /* 0x000000ffff137224 */ /* 0x001fc800078e0a0d */
[----:B------:R-:W-:-:S04]  /*0bf0*/  IMAD R19, R19, R16, RZ ;  /* 0x0000001013137224 */ /* 0x000fc800078e02ff */
[----:B------:R-:W-:-:S04]  /*0c00*/  IMAD.HI.U32 R12, R13, R19, R12 ;  /* 0x000000130d0c7227 */ /* 0x000fc800078e000c */
[----:B------:R-:W-:-:S04]  /*0c10*/  IMAD.MOV.U32 R13, RZ, RZ, R20 ;  /* 0x000000ffff0d7224 */ /* 0x000fc800078e0014 */
[----:B------:R-:W-:-:S04]  /*0c20*/  IMAD.HI.U32 R12, R12, R13, RZ ;  /* 0x0000000d0c0c7227 */ /* 0x000fc800078e00ff */
[----:B------:R-:W-:-:S04]  /*0c30*/  IMAD.MOV R17, RZ, RZ, -R12 ;  /* 0x000000ffff117224 */ /* 0x000fc800078e0a0c */
[----:B------:R-:W-:-:S05]  /*0c40*/  IMAD R13, R16, R17, R13 ;  /* 0x00000011100d7224 */ /* 0x000fca00078e020d */
[----:B------:R-:W-:-:S13]  /*0c50*/  ISETP.GT.U32.AND P1, PT, R16, R13, PT ;  /* 0x0000000d1000720c */ /* 0x000fda0003f24070 */
[-C--:B------:R-:W-:Y:S01]  /*0c60*/  @!P1 IADD3 R13, PT, PT, R13, -R16.reuse, RZ ;  /* 0x800000100d0d9210 */ /* 0x080fe20007ffe0ff */
[----:B------:R-:W-:Y:S01]  /*0c70*/  @!P1 VIADD R12, R12, 0x1 ;  /* 0x000000010c0c9836 */ /* 0x000fe20000000000 */
[----:B------:R-:W-:Y:S02]  /*0c80*/  ISETP.NE.AND P1, PT, R14, RZ, PT ;  /* 0x000000ff0e00720c */ /* 0x000fe40003f25270 */
[----:B------:R-:W-:Y:S02]  /*0c90*/  ISETP.GE.U32.AND P0, PT, R13, R16, PT ;  /* 0x000000100d00720c */ /* 0x000fe40003f06070 */
[----:B------:R-:W-:-:S04]  /*0ca0*/  LOP3.LUT R13, R15, R14, RZ, 0x3c, !PT ;  /* 0x0000000e0f0d7212 */ /* 0x000fc800078e3cff */
[----:B------:R-:W-:Y:S01]  /*0cb0*/  ISETP.GE.AND P2, PT, R13, RZ, PT ;  /* 0x000000ff0d00720c */ /* 0x000fe20003f46270 */
[----:B-1----:R-:W-:-:S04]  /*0cc0*/  IMAD R13, R4, UR12, RZ ;  /* 0x0000000c040d7c24 */ /* 0x002fc8000f8e02ff */
[----:B---3--:R-:W-:Y:S01]  /*0cd0*/  IMAD R24, R13, UR7, RZ ;  /* 0x000000070d187c24 */ /* 0x008fe2000f8e02ff */
[----:B------:R-:W-:Y:S01]  /*0ce0*/  USHF.R.S32.HI UR7, URZ, 0x1, UR5 ;  /* 0x00000001ff077899 */ /* 0x000fe20008011405 */
[----:B------:R-:W-:Y:S02]  /*0cf0*/  @P0 VIADD R12, R12, 0x1 ;  /* 0x000000010c0c0836 */ /* 0x000fe40000000000 */
[----:B------:R-:W-:-:S04]  /*0d00*/  IMAD R24, R15, UR8, R24 ;  /* 0x000000080f187c24 */ /* 0x000fc8000f8e0218 */
[----:B------:R-:W-:Y:S02]  /*0d10*/  @!P2 IADD3 R12, PT, PT, -R12, RZ, RZ ;  /* 0x000000ff0c0ca210 */ /* 0x000fe40007ffe1ff */
[----:B------:R-:W-:-:S05]  /*0d20*/  @!P1 LOP3.LUT R12, RZ, R14, RZ, 0x33, !PT ;  /* 0x0000000eff0c9212 */ /* 0x000fca00078e33ff */
[----:B------:R-:W-:-:S04]  /*0d30*/  IMAD.IADD R26, R22, 0x1, R12 ;  /* 0x00000001161a7824 */ /* 0x000fc800078e020c */
[----:B------:R-:W-:-:S07]  /*0d40*/  IMAD R26, R3, R26, RZ ;  /* 0x0000001a031a7224 */ /* 0x000fce00078e02ff */
.L_x_17:
[----:B0123--:R-:W0:Y:S01]  /*0d50*/  LDC R14, c[0x0][0x3c0] ;  /* 0x0000f000ff0e7b82 */ /* 0x00fe220000000800 */
[----:B------:R-:W-:Y:S01]  /*0d60*/  VIADD R17, R8, UR7 ;  /* 0x0000000708117c36 */ /* 0x000fe20008000000 */
[----:B------:R-:W1:Y:S04]  /*0d70*/  LDCU UR12, c[0x0][0x3bc] ;  /* 0x00007780ff0c77ac */ /* 0x000e680008000800 */
[----:B------:R-:W-:Y:S01]  /*0d80*/  IABS R20, R17 ;  /* 0x0000001100147213 */ /* 0x000fe20000000000 */
[----:B------:R-:W-:Y:S01]  /*0d90*/  UMOV UR5, URZ ;  /* 0x000000ff00057c82 */ /* 0x000fe20008000000 */
[----:B-1----:R-:W-:Y:S01]  /*0da0*/  UISETP.GE.U32.AND UP0, UPT, UR12, 0x8, UPT ;  /* 0x000000080c00788c */ /* 0x002fe2000bf06070 */
[----:B0-----:R-:W-:-:S04]  /*0db0*/  IABS R15, R14 ;  /* 0x0000000e000f7213 */ /* 0x001fc80000000000 */
[----:B------:R-:W0:Y:S08]  /*0dc0*/  I2F.RP R16, R15 ;  /* 0x0000000f00107306 */ /* 0x000e300000209400 */
[----:B0-----:R-:W0:Y:S02]  /*0dd0*/  MUFU.RCP R16, R16 ;  /* 0x0000001000107308 */ /* 0x001e240000001000 */
[----:B0-----:R-:W-:-:S06]  /*0de0*/  IADD3 R18, PT, PT, R16, 0xffffffe, RZ ;  /* 0x0ffffffe10127810 */ /* 0x001fcc0007ffe0ff */
[----:B------:R-:W0:Y:S02]  /*0df0*/  F2I.FTZ.U32.TRUNC.NTZ R13, R18 ;  /* 0x00000012000d7305 */ /* 0x000e24000021f000 */
[----:B0-----:R-:W-:-:S04]  /*0e00*/  IMAD.MOV R12, RZ, RZ, -R13 ;  /* 0x000000ffff0c7224 */ /* 0x001fc800078e0a0d */
[----:B------:R-:W-:Y:S01]  /*0e10*/  IMAD R19, R12, R15, RZ ;  /* 0x0000000f0c137224 */ /* 0x000fe200078e02ff */
[----:B------:R-:W-:-:S05]  /*0e20*/  MOV R12, RZ ;  /* 0x000000ff000c7202 */ /* 0x000fca0000000f00 */
        /* <DEDUP_REMOVED lines=11> */
[----:B------:R-:W-:Y:S02]  /*0ee0*/  ISETP.GE.AND P2, PT, R12, RZ, PT ;  /* 0x000000ff0c00720c */ /* 0x000fe40003f46270 */
[----:B------:R-:W0:Y:S05]  /*0ef0*/  LDC.64 R12, c[0x0][0x380] ;  /* 0x0000e000ff0c7b82 */ /* 0x000e2a0000000a00 */
[----:B------:R-:W-:-:S06]  /*0f00*/  @P0 IADD3 R16, PT, PT, R16, 0x1, RZ ;  /* 0x0000000110100810 */ /* 0x000fcc0007ffe0ff */
[----:B------:R-:W-:Y:S01]  /*0f10*/  @!P2 IMAD.MOV R16, RZ, RZ, -R16 ;  /* 0x000000ffff10a224 */ /* 0x000fe200078e0a10 */
[----:B------:R-:W-:-:S04]  /*0f20*/  @!P1 LOP3.LUT R16, RZ, R14, RZ, 0x33, !PT ;  /* 0x0000000eff109212 */ /* 0x000fc800078e33ff */
[----:B------:R-:W-:-:S05]  /*0f30*/  IADD3 R15, PT, PT, R26, R16, RZ ;  /* 0x000000101a0f7210 */ /* 0x000fca0007ffe0ff */
[----:B0-----:R-:W-:Y:S01]  /*0f40*/  IMAD.WIDE R12, R15, 0x4, R12 ;  /* 0x000000040f0c7825 */ /* 0x001fe200078e020c */
[----:B------:R-:W-:Y:S06]  /*0f50*/  BRA.U !UP0, `(.L_x_12) ;  /* 0x00000005081c7547 */ /* 0x000fec000b800000 */
[----:B------:R-:W-:Y:S01]  /*0f60*/  VIADD R28, R25, UR7 ;  /* 0x00000007191c7c36 */ /* 0x000fe20008000000 */
[----:B------:R-:W-:Y:S01]  /*0f70*/  IADD3 R27, PT, PT, R23, UR4, RZ ;  /* 0x00000004171b7c10 */ /* 0x000fe2000fffe0ff */
[----:B------:R-:W-:Y:S02]  /*0f80*/  UIADD3 UR8, UPT, UPT, -UR6, URZ, URZ ;  /* 0x000000ff06087290 */ /* 0x000fe4000fffe1ff */
[----:B------:R-:W-:Y:S01]  /*0f90*/  IMAD R28, R28, UR12, RZ ;  /* 0x0000000c1c1c7c24 */ /* 0x000fe2000f8e02ff */
[----:B------:R-:W-:-:S12]  /*0fa0*/  UIADD3 UR5, UPT, UPT, UR4, 0x3, URZ ;  /* 0x0000000304057890 */ /* 0x000fd8000fffe0ff */
.L_x_13:
[----:B0-----:R-:W2:Y:S01]  /*0fb0*/  LDG.E R16, desc[UR10][R12.64] ;  /* 0x0000000a0c107981 */ /* 0x001ea2000c1e1900 */
[----:B------:R-:W0:Y:S01]  /*0fc0*/  LDC.64 R14, c[0x0][0x388] ;  /* 0x0000e200ff0e7b82 */ /* 0x000e220000000a00 */
[----:B------:R-:W-:Y:S02]  /*0fd0*/  IMAD.MOV.U32 R29, RZ, RZ, RZ ;  /* 0x000000ffff1d7224 */ /* 0x000fe400078e00ff */
[----:B0-----:R-:W-:Y:S01]  /*0fe0*/  IMAD.WIDE R14, R28, 0x4, R14 ;  /* 0x000000041c0e7825 */ /* 0x001fe200078e020e */
[----:B--2---:R-:W-:-:S04]  /*0ff0*/  ISETP.NE.AND P0, PT, R16, RZ, PT ;  /* 0x000000ff1000720c */ /* 0x004fc80003f05270 */
[----:B------:R-:W0:Y:S09]  /*1000*/  LDC.64 R16, c[0x0][0x390] ;  /* 0x0000e400ff107b82 */ /* 0x000e320000000a00 */
[----:B------:R-:W2:Y:S01]  /*1010*/  @P0 LDG.E R29, desc[UR10][R14.64] ;  /* 0x0000000a0e1d0981 */ /* 0x000ea2000c1e1900 */
[----:B0-----:R-:W-:-:S05]  /*1020*/  IMAD.WIDE.U32 R20, R27, 0x4, R16 ;  /* 0x000000041b147825 */ /* 0x001fca00078e0010 */
[----:B--2---:R0:W-:Y:S04]  /*1030*/  STG.E desc[UR10][R20.64], R29 ;  /* 0x0000001d14007986 */ /* 0x0041e8000c10190a */
[----:B------:R-:W2:Y:S01]  /*1040*/  LDG.E R18, desc[UR10][R12.64] ;  /* 0x0000000a0c127981 */ /* 0x000ea2000c1e1900 */
[----:B0-----:R-:W-:Y:S02]  /*1050*/  MOV R29, RZ ;  /* 0x000000ff001d7202 */ /* 0x001fe40000000f00 */
[----:B--2---:R-:W-:-:S13]  /*1060*/  ISETP.NE.AND P0, PT, R18, RZ, PT ;  /* 0x000000ff1200720c */ /* 0x004fda0003f05270 */
[----:B------:R-:W2:Y:S01]  /*1070*/  @P0 LDG.E R29, desc[UR10][R14.64+0x4] ;  /* 0x0000040a0e1d0981 */ /* 0x000ea2000c1e1900 */
[----:B------:R-:W-:-:S04]  /*1080*/  VIADD R19, R27, 0x1 ;  /* 0x000000011b137836 */ /* 0x000fc80000000000 */
[----:B------:R-:W-:-:S05]  /*1090*/  IMAD.WIDE.U32 R18, R19, 0x4, R16 ;  /* 0x0000000413127825 */ /* 0x000fca00078e0010 */
[----:B--2---:R0:W-:Y:S04]  /*10a0*/  STG.E desc[UR10][R18.64], R29 ;  /* 0x0000001d12007986 */ /* 0x0041e8000c10190a */
[----:B0-----:R-:W2:Y:S01]  /*10b0*/  LDG.E R18, desc[UR10][R12.64] ;  /* 0x0000000a0c127981 */ /* 0x001ea2000c1e1900 */
[----:B------:R-:W-:Y:S01]  /*10c0*/  HFMA2 R19, -RZ, RZ, 0, 0 ;  /* 0x00000000ff137431 */ /* 0x000fe200000001ff */
[----:B--2---:R-:W-:-:S13]  /*10d0*/  ISETP.NE.AND P0, PT, R18, RZ, PT ;  /* 0x000000ff1200720c */ /* 0x004fda0003f05270 */
[----:B------:R-:W2:Y:S01]  /*10e0*/  @P0 LDG.E R19, desc[UR10][R14.64+0x8] ;  /* 0x0000080a0e130981 */ /* 0x000ea2000c1e1900 */
[----:B------:R-:W-:-:S04]  /*10f0*/  VIADD R21, R27, 0x2 ;  /* 0x000000021b157836 */ /* 0x000fc80000000000 */
[----:B------:R-:W-:-:S05]  /*1100*/  IMAD.WIDE.U32 R20, R21, 0x4, R16 ;  /* 0x0000000415147825 */ /* 0x000fca00078e0010 */
[----:B--2---:R0:W-:Y:S04]  /*1110*/  STG.E desc[UR10][R20.64], R19 ;  /* 0x0000001314007986 */ /* 0x0041e8000c10190a */
[----:B------:R-:W2:Y:S01]  /*1120*/  LDG.E R18, desc[UR10][R12.64] ;  /* 0x0000000a0c127981 */ /* 0x000ea2000c1e1900 */
[----:B------:R-:W-:Y:S02]  /*1130*/  MOV R29, RZ ;  /* 0x000000ff001d7202 */ /* 0x000fe40000000f00 */
[----:B--2---:R-:W-:-:S13]  /*1140*/  ISETP.NE.AND P0, PT, R18, RZ, PT ;  /* 0x000000ff1200720c */ /* 0x004fda0003f05270 */
[----:B------:R-:W2:Y:S01]  /*1150*/  @P0 LDG.E R29, desc[UR10][R14.64+0xc] ;  /* 0x00000c0a0e1d0981 */ /* 0x000ea2000c1e1900 */
[----:B------:R-:W-:-:S04]  /*1160*/  VIADD R18, R27, 0x3 ;  /* 0x000000031b127836 */ /* 0x000fc80000000000 */
[----:B0-----:R-:W-:-:S05]  /*1170*/  IMAD.WIDE.U32 R18, R18, 0x4, R16 ;  /* 0x0000000412127825 */ /* 0x001fca00078e0010 */
        /* <DEDUP_REMOVED lines=26> */
[C---:B------:R-:W-:Y:S01]  /*1320*/  VIADD R18, R27.reuse, 0x7 ;  /* 0x000000071b127836 */ /* 0x040fe20000000000 */
[----:B------:R-:W-:Y:S01]  /*1330*/  UIADD3 UR8, UPT, UPT, UR8, 0x8, URZ ;  /* 0x0000000808087890 */ /* 0x000fe2000fffe0ff */
[----:B------:R-:W-:Y:S01]  /*1340*/  IADD3 R28, PT, PT, R28, 0x8, RZ ;  /* 0x000000081c1c7810 */ /* 0x000fe20007ffe0ff */
[----:B------:R-:W-:Y:S01]  /*1350*/  VIADD R27, R27, 0x8 ;  /* 0x000000081b1b7836 */ /* 0x000fe20000000000 */
[----:B------:R-:W-:Y:S01]  /*1360*/  UIADD3 UR5, UPT, UPT, UR5, 0x8, URZ ;  /* 0x0000000805057890 */ /* 0x000fe2000fffe0ff */
[----:B------:R-:W-:Y:S01]  /*1370*/  IMAD.WIDE.U32 R16, R18, 0x4, R16 ;  /* 0x0000000412107825 */ /* 0x000fe200078e0010 */
[----:B------:R-:W-:-:S04]  /*1380*/  UISETP.NE.AND UP0, UPT, UR8, URZ, UPT ;  /* 0x000000ff0800728c */ /* 0x000fc8000bf05270 */
[----:B--2---:R0:W-:Y:S05]  /*1390*/  STG.E desc[UR10][R16.64], R19 ;  /* 0x0000001310007986 */ /* 0x0041ea000c10190a */
[----:B------:R-:W-:Y:S05]  /*13a0*/  BRA.U UP0, `(.L_x_13) ;  /* 0xfffffffd00007547 */ /* 0x000fea000b83ffff */
[----:B------:R-:W-:-:S03]  /*13b0*/  UIADD3 UR4, UPT, UPT, UR5, -0x3, URZ ;  /* 0xfffffffd05047890 */ /* 0x000fc6000fffe0ff */
[----:B------:R-:W-:-:S09]  /*13c0*/  UMOV UR5, UR6 ;  /* 0x0000000600057c82 */ /* 0x000fd20008000000 */
.L_x_12:
[----:B------:R-:W1:Y:S02]  /*13d0*/  LDCU UR8, c[0x0][0x3bc] ;  /* 0x00007780ff0877ac */ /* 0x000e640008000800 */
[----:B-1----:R-:W-:-:S04]  /*13e0*/  ULOP3.LUT UR8, UR8, 0x7, URZ, 0xc0, !UPT ;  /* 0x0000000708087892 */ /* 0x002fc8000f8ec0ff */
[----:B------:R-:W-:-:S09]  /*13f0*/  UISETP.NE.AND UP0, UPT, UR8, URZ, UPT ;  /* 0x000000ff0800728c */ /* 0x000fd2000bf05270 */
[----:B------:R-:W-:Y:S05]  /*1400*/  BRA.U !UP0, `(.L_x_14) ;  /* 0x00000005084c7547 */ /* 0x000fea000b800000 */
[----:B------:R-:W-:Y:S02]  /*1410*/  UIADD3 UR8, UPT, UPT, UR8, -0x1, URZ ;  /* 0xffffffff08087890 */ /* 0x000fe4000fffe0ff */
[----:B------:R-:W-:Y:S02]  /*1420*/  UISETP.NE.AND UP1, UPT, UR9, URZ, UPT ;  /* 0x000000ff0900728c */ /* 0x000fe4000bf25270 */
[----:B------:R-:W-:-:S09]  /*1430*/  UISETP.GE.U32.AND UP0, UPT, UR8, 0x3, UPT ;  /* 0x000000030800788c */ /* 0x000fd2000bf06070 */
[----:B------:R-:W-:Y:S05]  /*1440*/  BRA.U !UP0, `(.L_x_15) ;  /* 0x0000000108907547 */ /* 0x000fea000b800000 */
[----:B------:R-:W2:Y:S01]  /*1450*/  LDG.E R18, desc[UR10][R12.64] ;  /* 0x0000000a0c127981 */ /* 0x000ea2000c1e1900 */
[----:B------:R-:W1:Y:S01]  /*1460*/  LDC R15, c[0x0][0x3bc] ;  /* 0x0000ef00ff0f7b82 */ /* 0x000e620000000800 */
[----:B0-----:R-:W-:Y:S02]  /*1470*/  IADD3 R19, PT, PT, R8, UR7, RZ ;  /* 0x0000000708137c10 */ /* 0x001fe4000fffe0ff */
[----:B------:R-:W-:-:S03]  /*1480*/  CS2R R28, SRZ ;  /* 0x00000000001c7805 */ /* 0x000fc6000001ff00 */
[----:B------:R-:W-:Y:S02]  /*1490*/  IMAD.IADD R14, R24, 0x1, R19 ;  /* 0x00000001180e7824 */ /* 0x000fe400078e0213 */
[----:B------:R-:W0:Y:S02]  /*14a0*/  LDC.64 R16, c[0x0][0x388] ;  /* 0x0000e200ff107b82 */ /* 0x000e240000000a00 */
[----:B-1----:R-:W-:-:S04]  /*14b0*/  IMAD R15, R14, R15, UR5 ;  /* 0x000000050e0f7e24 */ /* 0x002fc8000f8e020f */
[----:B0-----:R-:W-:Y:S02]  /*14c0*/  IMAD.WIDE R16, R15, 0x4, R16 ;  /* 0x000000040f107825 */ /* 0x001fe400078e0210 */
[----:B------:R-:W0:Y:S01]  /*14d0*/  LDC.64 R14, c[0x0][0x390] ;  /* 0x0000e400ff0e7b82 */ /* 0x000e220000000a00 */
[----:B--2---:R-:W-:-:S13]  /*14e0*/  ISETP.NE.AND P0, PT, R18, RZ, PT ;  /* 0x000000ff1200720c */ /* 0x004fda0003f05270 */
[----:B------:R-:W2:Y:S01]  /*14f0*/  @P0 LDG.E R29, desc[UR10][R16.64] ;  /* 0x0000000a101d0981 */ /* 0x000ea2000c1e1900 */
[----:B------:R-:W-:-:S05]  /*1500*/  IADD3 R27, PT, PT, R23, UR4, RZ ;  /* 0x00000004171b7c10 */ /* 0x000fca000fffe0ff */
[----:B0-----:R-:W-:-:S05]  /*1510*/  IMAD.WIDE.U32 R18, R27, 0x4, R14 ;  /* 0x000000041b127825 */ /* 0x001fca00078e000e */
[----:B--2---:R0:W-:Y:S04]  /*1520*/  STG.E desc[UR10][R18.64], R29 ;  /* 0x0000001d12007986 */ /* 0x0041e8000c10190a */
[----:B------:R-:W2:Y:S02]  /*1530*/  LDG.E R20, desc[UR10][R12.64] ;  /* 0x0000000a0c147981 */ /* 0x000ea4000c1e1900 */
[----:B--2---:R-:W-:-:S13]  /*1540*/  ISETP.NE.AND P0, PT, R20, RZ, PT ;  /* 0x000000ff1400720c */ /* 0x004fda0003f05270 */
[----:B------:R-:W2:Y:S01]  /*1550*/  @P0 LDG.E R28, desc[UR10][R16.64+0x4] ;  /* 0x0000040a101c0981 */ /* 0x000ea2000c1e1900 */
[----:B------:R-:W-:-:S04]  /*1560*/  VIADD R21, R27, 0x1 ;  /* 0x000000011b157836 */ /* 0x000fc80000000000 */
[----:B------:R-:W-:-:S05]  /*1570*/  IMAD.WIDE.U32 R20, R21, 0x4, R14 ;  /* 0x0000000415147825 */ /* 0x000fca00078e000e */
[----:B--2---:R-:W-:Y:S04]  /*1580*/  STG.E desc[UR10][R20.64], R28 ;  /* 0x0000001c14007986 */ /* 0x004fe8000c10190a */
[----:B0-----:R-:W2:Y:S01]  /*1590*/  LDG.E R18, desc[UR10][R12.64] ;  /* 0x0000000a0c127981 */ /* 0x001ea2000c1e1900 */
[----:B------:R-:W-:Y:S01]  /*15a0*/  HFMA2 R29, -RZ, RZ, 0, 0 ;  /* 0x00000000ff1d7431 */ /* 0x000fe200000001ff */
[----:B--2---:R-:W-:-:S13]  /*15b0*/  ISETP.NE.AND P0, PT, R18, RZ, PT ;  /* 0x000000ff1200720c */ /* 0x004fda0003f05270 */
[----:B------:R-:W2:Y:S01]  /*15c0*/  @P0 LDG.E R29, desc[UR10][R16.64+0x8] ;  /* 0x0000080a101d0981 */ /* 0x000ea2000c1e1900 */
[----:B------:R-:W-:-:S04]  /*15d0*/  VIADD R19, R27, 0x2 ;  /* 0x000000021b137836 */ /* 0x000fc80000000000 */
[----:B------:R-:W-:-:S05]  /*15e0*/  IMAD.WIDE.U32 R18, R19, 0x4, R14 ;  /* 0x0000000413127825 */ /* 0x000fca00078e000e */
[----:B--2---:R0:W-:Y:S04]  /*15f0*/  STG.E desc[UR10][R18.64], R29 ;  /* 0x0000001d12007986 */ /* 0x0041e8000c10190a */
[----:B0-----:R-:W2:Y:S01]  /*1600*/  LDG.E R18, desc[UR10][R12.64] ;  /* 0x0000000a0c127981 */ /* 0x001ea2000c1e1900 */
[----:B------:R-:W-:Y:S02]  /*1610*/  MOV R21, RZ ;  /* 0x000000ff00157202 */ /* 0x000fe40000000f00 */
[----:B--2---:R-:W-:-:S13]  /*1620*/  ISETP.NE.AND P0, PT, R18, RZ, PT ;  /* 0x000000ff1200720c */ /* 0x004fda0003f05270 */
[----:B------:R-:W2:Y:S01]  /*1630*/  @P0 LDG.E R21, desc[UR10][R16.64+0xc] ;  /* 0x00000c0a10150981 */ /* 0x000ea2000c1e1900 */
[----:B------:R-:W-:Y:S01]  /*1640*/  VIADD R27, R27, 0x3 ;  /* 0x000000031b1b7836 */ /* 0x000fe20000000000 */
[----:B------:R-:W-:Y:S02]  /*1650*/  UIADD3 UR4, UPT, UPT, UR4, 0x4, URZ ;  /* 0x0000000404047890 */ /* 0x000fe4000fffe0ff */
[----:B------:R-:W-:Y:S01]  /*1660*/  UIADD3 UR5, UPT, UPT, UR5, 0x4, URZ ;  /* 0x0000000405057890 */ /* 0x000fe2000fffe0ff */
[----:B------:R-:W-:-:S05]  /*1670*/  IMAD.WIDE.U32 R14, R27, 0x4, R14 ;  /* 0x000000041b0e7825 */ /* 0x000fca00078e000e */
[----:B--2---:R1:W-:Y:S06]  /*1680*/  STG.E desc[UR10][R14.64], R21 ;  /* 0x000000150e007986 */ /* 0x0043ec000c10190a */
.L_x_15:
[----:B------:R-:W-:Y:S05]  /*1690*/  BRA.U !UP1, `(.L_x_14) ;  /* 0x0000000109a87547 */ /* 0x000fea000b800000 */
[----:B------:R-:W-:-:S09]  /*16a0*/  UISETP.NE.AND UP0, UPT, UR9, 0x1, UPT ;  /* 0x000000010900788c */ /* 0x000fd2000bf05270 */
[----:B------:R-:W-:Y:S05]  /*16b0*/  BRA.U !UP0, `(.L_x_16) ;  /* 0x00000001085c7547 */ /* 0x000fea000b800000 */
[----:B------:R-:W2:Y:S01]  /*16c0*/  LDG.E R18, desc[UR10][R12.64] ;  /* 0x0000000a0c127981 */ /* 0x000ea2000c1e1900 */
[----:B-1----:R-:W1:Y:S01]  /*16d0*/  LDC R14, c[0x0][0x3bc] ;  /* 0x0000ef00ff0e7b82 */ /* 0x002e620000000800 */
[----:B------:R-:W-:Y:S01]  /*16e0*/  IADD3 R15, PT, PT, R8, UR7, RZ ;  /* 0x00000007080f7c10 */ /* 0x000fe2000fffe0ff */
[----:B0-----:R-:W-:-:S04]  /*16f0*/  HFMA2 R21, -RZ, RZ, 0, 0 ;  /* 0x00000000ff157431 */ /* 0x001fc800000001ff */
[----:B------:R-:W-:Y:S02]  /*1700*/  IMAD.IADD R15, R24, 0x1, R15 ;  /* 0x00000001180f7824 */ /* 0x000fe400078e020f */
[----:B------:R-:W0:Y:S02]  /*1710*/  LDC.64 R16, c[0x0][0x388] ;  /* 0x0000e200ff107b82 */ /* 0x000e240000000a00 */
[----:B-1----:R-:W-:-:S04]  /*1720*/  IMAD R15, R15, R14, UR5 ;  /* 0x000000050f0f7e24 */ /* 0x002fc8000f8e020e */
[----:B0-----:R-:W-:Y:S02]  /*1730*/  IMAD.WIDE R16, R15, 0x4, R16 ;  /* 0x000000040f107825 */ /* 0x001fe400078e0210 */
[----:B------:R-:W0:Y:S01]  /*1740*/  LDC.64 R14, c[0x0][0x390] ;  /* 0x0000e400ff0e7b82 */ /* 0x000e220000000a00 */
[----:B--2---:R-:W-:-:S13]  /*1750*/  ISETP.NE.AND P0, PT, R18, RZ, PT ;  /* 0x000000ff1200720c */ /* 0x004fda0003f05270 */
[----:B------:R-:W2:Y:S01]  /*1760*/  @P0 LDG.E R21, desc[UR10][R16.64] ;  /* 0x0000000a10150981 */ /* 0x000ea2000c1e1900 */
[----:B------:R-:W-:-:S04]  /*1770*/  VIADD R29, R23, UR4 ;  /* 0x00000004171d7c36 */ /* 0x000fc80008000000 */
[----:B0-----:R-:W-:-:S05]  /*1780*/  IMAD.WIDE.U32 R18, R29, 0x4, R14 ;  /* 0x000000041d127825 */ /* 0x001fca00078e000e */
[----:B--2---:R2:W-:Y:S04]  /*1790*/  STG.E desc[UR10][R18.64], R21 ;  /* 0x0000001512007986 */ /* 0x0045e8000c10190a */
[----:B------:R-:W3:Y:S01]  /*17a0*/  LDG.E R20, desc[UR10][R12.64] ;  /* 0x0000000a0c147981 */ /* 0x000ee2000c1e1900 */
[----:B------:R-:W-:Y:S02]  /*17b0*/  MOV R27, RZ ;  /* 0x000000ff001b7202 */ /* 0x000fe40000000f00 */
[----:B---3--:R-:W-:-:S13]  /*17c0*/  ISETP.NE.AND P0, PT, R20, RZ, PT ;  /* 0x000000ff1400720c */ /* 0x008fda0003f05270 */
[----:B------:R-:W3:Y:S01]  /*17d0*/  @P0 LDG.E R27, desc[UR10][R16.64+0x4] ;  /* 0x0000040a101b0981 */ /* 0x000ee2000c1e1900 */
[----:B------:R-:W-:Y:S01]  /*17e0*/  VIADD R29, R29, 0x1 ;  /* 0x000000011d1d7836 */ /* 0x000fe20000000000 */
[----:B------:R-:W-:Y:S02]  /*17f0*/  UIADD3 UR4, UPT, UPT, UR4, 0x2, URZ ;  /* 0x0000000204047890 */ /* 0x000fe4000fffe0ff */
[----:B------:R-:W-:Y:S01]  /*1800*/  UIADD3 UR5, UPT, UPT, UR5, 0x2, URZ ;  /* 0x0000000205057890 */ /* 0x000fe2000fffe0ff */
[----:B------:R-:W-:-:S05]  /*1810*/  IMAD.WIDE.U32 R14, R29, 0x4, R14 ;  /* 0x000000041d0e7825 */ /* 0x000fca00078e000e */
[----:B---3--:R2:W-:Y:S06]  /*1820*/  STG.E desc[UR10][R14.64], R27 ;  /* 0x0000001b0e007986 */ /* 0x0085ec000c10190a */
.L_x_16:
[----:B0-----:R-:W0:Y:S02]  /*1830*/  LDC R17, c[0x0][0x3bc] ;  /* 0x0000ef00ff117b82 */ /* 0x001e240000000800 */
[----:B0-----:R-:W-:-:S13]  /*1840*/  LOP3.LUT P0, RZ, R17, 0x1, RZ, 0xc0, !PT ;  /* 0x0000000111ff7812 */ /* 0x001fda000780c0ff */
[----:B------:R-:W-:Y:S05]  /*1850*/  @!P0 BRA `(.L_x_14) ;  /* 0x0000000000388947 */ /* 0x000fea0003800000 */
[----:B------:R-:W3:Y:S01]  /*1860*/  LDG.E R12, desc[UR10][R12.64] ;  /* 0x0000000a0c0c7981 */ /* 0x000ee2000c1e1900 */
[----:B--2---:R-:W-:-:S05]  /*1870*/  IADD3 R19, PT, PT, R8, UR7, RZ ;  /* 0x0000000708137c10 */ /* 0x004fca000fffe0ff */
[----:B------:R-:W-:Y:S02]  /*1880*/  IMAD.IADD R16, R24, 0x1, R19 ;  /* 0x0000000118107824 */ /* 0x000fe400078e0213 */
[----:B------:R-:W-:Y:S01]  /*1890*/  HFMA2 R19, -RZ, RZ, 0, 0 ;  /* 0x00000000ff137431 */ /* 0x000fe200000001ff */
[----:B---3--:R-:W-:-:S13]  /*18a0*/  ISETP.NE.AND P0, PT, R12, RZ, PT ;  /* 0x000000ff0c00720c */ /* 0x008fda0003f05270 */
[----:B-1----:R-:W0:Y:S01]  /*18b0*/  @P0 LDC.64 R14, c[0x0][0x388] ;  /* 0x0000e200ff0e0b82 */ /* 0x002e220000000a00 */
[----:B------:R-:W-:-:S04]  /*18c0*/  @P0 IMAD R17, R16, R17, UR5 ;  /* 0x0000000510110e24 */ /* 0x000fc8000f8e0211 */
[----:B0-----:R-:W-:-:S03]  /*18d0*/  @P0 IMAD.WIDE R16, R17, 0x4, R14 ;  /* 0x0000000411100825 */ /* 0x001fc600078e020e */
[----:B------:R-:W0:Y:S02]  /*18e0*/  LDC.64 R14, c[0x0][0x390] ;  /* 0x0000e400ff0e7b82 */ /* 0x000e240000000a00 */
[----:B------:R-:W2:Y:S01]  /*18f0*/  @P0 LDG.E R19, desc[UR10][R16.64] ;  /* 0x0000000a10130981 */ /* 0x000ea2000c1e1900 */
[----:B------:R-:W-:Y:S01]  /*1900*/  VIADD R21, R23, UR4 ;  /* 0x0000000417157c36 */ /* 0x000fe20008000000 */
[----:B------:R-:W-:-:S03]  /*1910*/  UIADD3 UR4, UPT, UPT, UR4, 0x1, URZ ;  /* 0x0000000104047890 */ /* 0x000fc6000fffe0ff */
[----:B0-----:R-:W-:-:S05]  /*1920*/  IMAD.WIDE.U32 R14, R21, 0x4, R14 ;  /* 0x00000004150e7825 */ /* 0x001fca00078e000e */
[----:B--2---:R3:W-:Y:S04]  /*1930*/  STG.E desc[UR10][R14.64], R19 ;  /* 0x000000130e007986 */ /* 0x0047e8000c10190a */
.L_x_14:
[----:B------:R-:W-:Y:S01]  /*1940*/  ISETP.NE.AND P0, PT, R5, UR7, PT ;  /* 0x0000000705007c0c */ /* 0x000fe2000bf05270 */
[----:B------:R-:W-:-:S12]  /*1950*/  UIADD3 UR7, UPT, UPT, UR7, 0x1, URZ ;  /* 0x0000000107077890 */ /* 0x000fd8000fffe0ff */
[----:B------:R-:W-:Y:S05]  /*1960*/  @P0 BRA `(.L_x_17) ;  /* 0xfffffff000f80947 */ /* 0x000fea000383ffff */
[C---:B------:R-:W-:Y:S02]  /*1970*/  ISETP.NE.AND P0, PT, R6.reuse, R9, PT ;  /* 0x000000090600720c */ /* 0x040fe40003f05270 */
[----:B------:R-:W-:-:S11]  /*1980*/  IADD3 R6, PT, PT, R6, 0x1, RZ ;  /* 0x0000000106067810 */ /* 0x000fd60007ffe0ff */
[----:B------:R-:W-:Y:S05]  /*1990*/  @P0 BRA `(.L_x_18) ;  /* 0xfffffff0004c0947 */ /* 0x000fea000383ffff */
.L_x_11:
[----:B------:R-:W4:Y:S01]  /*19a0*/  LDC.64 R12, c[0x0][0x3a0] ;  /* 0x0000e800ff0c7b82 */ /* 0x000f220000000a00 */
[----:B-----5:R-:W-:-:S04]  /*19b0*/  IMAD R7, R10, 0x3, RZ ;  /* 0x000000030a077824 */ /* 0x020fc800078e02ff */
[C---:B------:R-:W-:Y:S01]  /*19c0*/  VIADD R9, R7.reuse, 0x1 ;  /* 0x0000000107097836 */ /* 0x040fe20000000000 */
[C---:B0-----:R-:W-:Y:S01]  /*19d0*/  IADD3 R11, PT, PT, R7.reuse, 0x2, RZ ;  /* 0x00000002070b7810 */ /* 0x041fe20007ffe0ff */
[----:B----4-:R-:W-:-:S04]  /*19e0*/  IMAD.WIDE.U32 R6, R7, 0x4, R12 ;  /* 0x0000000407067825 */ /* 0x010fc800078e000c */
[--C-:B------:R-:W-:Y:S01]  /*19f0*/  IMAD.WIDE.U32 R8, R9, 0x4, R12.reuse ;  /* 0x0000000409087825 */ /* 0x100fe200078e000c */
[----:B------:R-:W-:Y:S03]  /*1a00*/  STG.E desc[UR10][R6.64], R2 ;  /* 0x0000000206007986 */ /* 0x000fe6000c10190a */
[----:B------:R-:W-:Y:S01]  /*1a10*/  IMAD.WIDE.U32 R10, R11, 0x4, R12 ;  /* 0x000000040b0a7825 */ /* 0x000fe200078e000c */
[----:B------:R-:W-:Y:S04]  /*1a20*/  STG.E desc[UR10][R8.64], R0 ;  /* 0x0000000008007986 */ /* 0x000fe8000c10190a */
[----:B------:R-:W-:Y:S01]  /*1a30*/  STG.E desc[UR10][R10.64], R4 ;  /* 0x000000040a007986 */ /* 0x000fe2000c10190a */
[----:B------:R-:W-:Y:S05]  /*1a40*/  EXIT ;  /* 0x000000000000794d */ /* 0x000fea0003800000 */
.L_x_19:
        /* <DEDUP_REMOVED lines=11> */
.L_x_22:


//--------------------- .nv.shared.reserved.0     --------------------------
	.section	.nv.shared.reserved.0,"aw",@nobits
	.weak		__nv_reservedSMEM_offset_0_alias
	.size		__nv_reservedSMEM_offset_0_alias, 0, 64
	.other		__nv_reservedSMEM_offset_0_alias,@"STO_CUDA_RESERVED_SHARED STV_DEFAULT"
__nv_reservedSMEM_offset_0_alias:
	.zero		0
	.zero		64


//--------------------- .nv.constant0._Z7scatterPiS_PjS_iiiii --------------------------
	.section	.nv.constant0._Z7scatterPiS_PjS_iiiii,"a",@progbits
	.sectionflags	@""
	.align	4
.nv.constant0._Z7scatterPiS_PjS_iiiii:
	.zero		948


//--------------------- .nv.constant0._Z11convolutionPiS_PjiS_iii --------------------------
	.section	.nv.constant0._Z11convolutionPiS_PjiS_iii,"a",@progbits
	.sectionflags	@""
	.align	4
.nv.constant0._Z11convolutionPiS_PjiS_iii:
	.zero		948


//--------------------- .nv.constant0._Z6gatherPiS_S_PjS_iiiiiii --------------------------
	.section	.nv.constant0._Z6gatherPiS_S_PjS_iiiiiii,"a",@progbits
	.sectionflags	@""
	.align	4
.nv.constant0._Z6gatherPiS_S_PjS_iiiiiii:
	.zero		964


//--------------------- SYMBOLS --------------------------

	.type		.nv.reservedSmem.offset0,@object
	.size		.nv.reservedSmem.offset0,0x4
